	.headerflags	@"EF_CUDA_TEXMODE_UNIFIED EF_CUDA_64BIT_ADDRESS EF_CUDA_SM86 EF_CUDA_VIRTUAL_SM(EF_CUDA_SM86)"
	.elftype	@"ET_EXEC"


//--------------------- .nv.info                  --------------------------
	.section	.nv.info,"",@"SHT_CUDA_INFO"
	.align	4


	//----- nvinfo : EIATTR_REGCOUNT
	.align		4
        /*0000*/ 	.byte	0x04, 0x2f
        /*0002*/ 	.short	(.L_1 - .L_0)
	.align		4
.L_0:
        /*0004*/ 	.word	index@(triton_mm)
        /*0008*/ 	.word	0x00000080


	//----- nvinfo : EIATTR_MAX_STACK_SIZE
	.align		4
.L_1:
        /*000c*/ 	.byte	0x04, 0x23
        /*000e*/ 	.short	(.L_3 - .L_2)
	.align		4
.L_2:
        /*0010*/ 	.word	index@(triton_mm)
        /*0014*/ 	.word	0x00000000


	//----- nvinfo : EIATTR_MIN_STACK_SIZE
	.align		4
.L_3:
        /*0018*/ 	.byte	0x04, 0x12
        /*001a*/ 	.short	(.L_5 - .L_4)
	.align		4
.L_4:
        /*001c*/ 	.word	index@(triton_mm)
        /*0020*/ 	.word	0x00000000


	//----- nvinfo : EIATTR_FRAME_SIZE
	.align		4
.L_5:
        /*0024*/ 	.byte	0x04, 0x11
        /*0026*/ 	.short	(.L_7 - .L_6)
	.align		4
.L_6:
        /*0028*/ 	.word	index@(triton_mm)
        /*002c*/ 	.word	0x00000000
.L_7:


//--------------------- .nv.info.triton_mm        --------------------------
	.section	.nv.info.triton_mm,"",@"SHT_CUDA_INFO"
	.align	4


	//----- nvinfo : EIATTR_CUDA_API_VERSION
	.align		4
        /*0000*/ 	.byte	0x04, 0x37
        /*0002*/ 	.short	(.L_9 - .L_8)
.L_8:
        /*0004*/ 	.word	0x0000007b


	//----- nvinfo : EIATTR_SW2861232_WAR
	.align		4
.L_9:
        /*0008*/ 	.byte	0x01, 0x35
	.zero		2


	//----- nvinfo : EIATTR_PARAM_CBANK
	.align		4
        /*000c*/ 	.byte	0x04, 0x0a
        /*000e*/ 	.short	(.L_11 - .L_10)
	.align		4
.L_10:
        /*0010*/ 	.word	index@(.nv.constant0.triton_mm)
        /*0014*/ 	.short	0x0160
        /*0016*/ 	.short	0x0024


	//----- nvinfo : EIATTR_CBANK_PARAM_SIZE
	.align		4
.L_11:
        /*0018*/ 	.byte	0x03, 0x19
        /*001a*/ 	.short	0x0024


	//----- nvinfo : EIATTR_KPARAM_INFO
	.align		4
        /*001c*/ 	.byte	0x04, 0x17
        /*001e*/ 	.short	(.L_13 - .L_12)
.L_12:
        /*0020*/ 	.word	0x00000000
        /*0024*/ 	.short	0x0004
        /*0026*/ 	.short	0x0020
        /*0028*/ 	.byte	0x00, 0xf0, 0x11, 0x00


	//----- nvinfo : EIATTR_KPARAM_INFO
	.align		4
.L_13:
        /*002c*/ 	.byte	0x04, 0x17
        /*002e*/ 	.short	(.L_15 - .L_14)
.L_14:
        /*0030*/ 	.word	0x00000000
        /*0034*/ 	.short	0x0003
        /*0036*/ 	.short	0x0018
        /*0038*/ 	.byte	0x00, 0xf0, 0x21, 0x00


	//----- nvinfo : EIATTR_KPARAM_INFO
	.align		4
.L_15:
        /*003c*/ 	.byte	0x04, 0x17
        /*003e*/ 	.short	(.L_17 - .L_16)
.L_16:
        /*0040*/ 	.word	0x00000000
        /*0044*/ 	.short	0x0002
        /*0046*/ 	.short	0x0010
        /*0048*/ 	.byte	0x00, 0xf0, 0x21, 0x00


	//----- nvinfo : EIATTR_KPARAM_INFO
	.align		4
.L_17:
        /*004c*/ 	.byte	0x04, 0x17
        /*004e*/ 	.short	(.L_19 - .L_18)
.L_18:
        /*0050*/ 	.word	0x00000000
        /*0054*/ 	.short	0x0001
        /*0056*/ 	.short	0x0008
        /*0058*/ 	.byte	0x00, 0xf0, 0x21, 0x00


	//----- nvinfo : EIATTR_KPARAM_INFO
	.align		4
.L_19:
        /*005c*/ 	.byte	0x04, 0x17
        /*005e*/ 	.short	(.L_21 - .L_20)
.L_20:
        /*0060*/ 	.word	0x00000000
        /*0064*/ 	.short	0x0000
        /*0066*/ 	.short	0x0000
        /*0068*/ 	.byte	0x00, 0xf0, 0x21, 0x00


	//----- nvinfo : EIATTR_MAXREG_COUNT
	.align		4
.L_21:
        /*006c*/ 	.byte	0x03, 0x1b
        /*006e*/ 	.short	0x00ff


	//----- nvinfo : EIATTR_EXIT_INSTR_OFFSETS
	.align		4
        /*0070*/ 	.byte	0x04, 0x1c
        /*0072*/ 	.short	(.L_23 - .L_22)


	//   ....[0]....
.L_22:
        /*0074*/ 	.word	0x00000030


	//   ....[1]....
        /*0078*/ 	.word	0x00005e80


	//   ....[2]....
        /*007c*/ 	.word	0x00005ea0


	//----- nvinfo : EIATTR_MAX_THREADS
	.align		4
.L_23:
        /*0080*/ 	.byte	0x04, 0x05
        /*0082*/ 	.short	(.L_25 - .L_24)
.L_24:
        /*0084*/ 	.word	0x00000080
        /*0088*/ 	.word	0x00000001
        /*008c*/ 	.word	0x00000001
.L_25:


//--------------------- .nv.rel.action            --------------------------
	.section	.nv.rel.action,"",@"SHT_CUDA_RELOCINFO"
	.align	8
	.sectionentsize	8
        /*0000*/ 	.byte	0x73, 0x00, 0x00, 0x00, 0x00, 0x00, 0x00, 0x00, 0x00, 0x00, 0x00, 0x11, 0x25, 0x00, 0x05, 0x36


//--------------------- .nv.constant0.triton_mm   --------------------------
	.section	.nv.constant0.triton_mm,"a",@progbits
	.align	4
.nv.constant0.triton_mm:
	.zero		388


//--------------------- .text.triton_mm           --------------------------
	.section	.text.triton_mm,"ax",@progbits
	.sectionflags	@"SHF_BARRIERS=1"
	.sectioninfo	@"SHI_REGISTERS=128"
	.align	128
        .global         triton_mm
        .type           triton_mm,@function
        .size           triton_mm,(.L_x_3 - triton_mm)
        .other          triton_mm,@"STO_CUDA_ENTRY STV_DEFAULT"
triton_mm:
.text.triton_mm:
[----:B------:R-:W-:-:S02]  /*0000*/  MOV R1, c[0x0][0x28] ;  /* 0x00000a0000017a02 */ /* 0x000fc40000000f00 */
[----:B------:R-:W-:-:S04]  /*0010*/  MOV R0, c[0x0][0x180] ;  /* 0x0000600000007a02 */ /* 0x000fc80000000f00 */
[----:B------:R-:W-:-:S13]  /*0020*/  LOP3.LUT P0, RZ, R0, 0x1ffffff, RZ, 0xc0, !PT ;  /* 0x01ffffff00ff7812 */ /* 0x000fda000780c0ff */
[----:B------:R-:W-:Y:S05]  /*0030*/  @!P0 EXIT ;  /* 0x000000000000894d */ /* 0x000fea0003800000 */
[----:B------:R-:W1:Y:S01]  /*0040*/  S2R R9, SR_CTAID.X ;  /* 0x0000000000097919 */ /* 0x000e620000002500 */
[----:B------:R-:W-:Y:S01]  /*0050*/  IADD3 R0, R0, 0x3f, RZ ;  /* 0x0000003f00007810 */ /* 0x000fe20007ffe0ff */
[----:B------:R-:W-:Y:S01]  /*0060*/  ULDC.64 UR6, c[0x0][0x118] ;  /* 0x0000460000067ab9 */ /* 0x000fe20000000a00 */
[----:B------:R-:W-:Y:S01]  /*0070*/  IABS R12, c[0x0][0x180] ;  /* 0x00006000000c7a13 */ /* 0x000fe20000000000 */
[----:B------:R-:W2:Y:S01]  /*0080*/  S2R R16, SR_TID.X ;  /* 0x0000000000107919 */ /* 0x000ea20000002100 */
[----:B------:R-:W-:Y:S01]  /*0090*/  SHF.R.S32.HI R3, RZ, 0x1f, R0 ;  /* 0x0000001fff037819 */ /* 0x000fe20000011400 */
[----:B------:R-:W-:Y:S01]  /*00a0*/  CS2R R44, SRZ ;  /* 0x00000000002c7805 */ /* 0x000fe2000001ff00 */
[----:B------:R-:W-:Y:S01]  /*00b0*/  MOV R27, 0x4 ;  /* 0x00000004001b7802 */ /* 0x000fe20000000f00 */
[----:B------:R-:W-:Y:S01]  /*00c0*/  CS2R R46, SRZ ;  /* 0x00000000002e7805 */ /* 0x000fe2000001ff00 */
[----:B------:R-:W-:Y:S01]  /*00d0*/  LEA.HI R3, R3, R0, RZ, 0x6 ;  /* 0x0000000003037211 */ /* 0x000fe200078f30ff */
[----:B------:R-:W-:Y:S01]  /*00e0*/  CS2R R60, SRZ ;  /* 0x00000000003c7805 */ /* 0x000fe2000001ff00 */
[----:B------:R-:W-:Y:S01]  /*00f0*/  MOV R79, RZ ;  /* 0x000000ff004f7202 */ /* 0x000fe20000000f00 */
[----:B------:R-:W-:Y:S01]  /*0100*/  CS2R R62, SRZ ;  /* 0x00000000003e7805 */ /* 0x000fe2000001ff00 */
        /* <DEDUP_REMOVED lines=10> */
[----:B------:R-:W-:Y:S01]  /*01b0*/  UMOV UR4, URZ ;  /* 0x0000003f00047c82 */ /* 0x000fe20008000000 */
[----:B-1----:R-:W-:Y:S01]  /*01c0*/  SHF.R.S32.HI R2, RZ, 0x1f, R9 ;  /* 0x0000001fff027819 */ /* 0x002fe20000011409 */
[----:B------:R-:W-:Y:S01]  /*01d0*/  UMOV UR5, URZ ;  /* 0x0000003f00057c82 */ /* 0x000fe20008000000 */
[----:B------:R-:W-:-:S02]  /*01e0*/  ISETP.GE.AND P2, PT, R9, RZ, PT ;  /* 0x000000ff0900720c */ /* 0x000fc40003f46270 */
[-C--:B------:R-:W-:Y:S02]  /*01f0*/  LEA.HI R4, R2, R9.reuse, RZ, 0x4 ;  /* 0x0000000902047211 */ /* 0x080fe400078f20ff */
[----:B--2---:R-:W-:Y:S02]  /*0200*/  SHF.L.U32 R17, R16, 0x2, RZ ;  /* 0x0000000210117819 */ /* 0x004fe400000006ff */
[----:B------:R-:W-:Y:S02]  /*0210*/  SHF.R.S32.HI R2, RZ, 0x4, R4 ;  /* 0x00000004ff027819 */ /* 0x000fe40000011404 */
[----:B------:R-:W-:Y:S02]  /*0220*/  LOP3.LUT R4, R4, 0xfffffff0, RZ, 0xc0, !PT ;  /* 0xfffffff004047812 */ /* 0x000fe400078ec0ff */
[----:B------:R-:W-:Y:S02]  /*0230*/  SHF.L.U32 R0, R2, 0x3, RZ ;  /* 0x0000000302007819 */ /* 0x000fe400000006ff */
[----:B------:R-:W-:-:S02]  /*0240*/  IADD3 R4, -R4, R9, RZ ;  /* 0x0000000904047210 */ /* 0x000fc40007ffe1ff */
[----:B------:R-:W-:Y:S02]  /*0250*/  LEA.HI.SX32 R3, R3, -R0, 0x1a ;  /* 0x8000000003037211 */ /* 0x000fe400078fd2ff */
[----:B------:R-:W-:Y:S02]  /*0260*/  IABS R10, R4 ;  /* 0x00000004000a7213 */ /* 0x000fe40000000000 */
[----:B------:R-:W-:Y:S02]  /*0270*/  IMNMX R5, R3, 0x8, PT ;  /* 0x0000000803057817 */ /* 0x000fe40003800200 */
[----:B------:R-:W-:Y:S02]  /*0280*/  LOP3.LUT R82, R17, 0x1c, RZ, 0xc0, !PT ;  /* 0x0000001c11527812 */ /* 0x000fe400078ec0ff */
[-C--:B------:R-:W-:Y:S02]  /*0290*/  IABS R11, R5.reuse ;  /* 0x00000005000b7213 */ /* 0x080fe40000000000 */
[----:B------:R-:W-:-:S02]  /*02a0*/  LOP3.LUT R4, R4, R5, RZ, 0x3c, !PT ;  /* 0x0000000504047212 */ /* 0x000fc400078e3cff */
[----:B------:R-:W1:Y:S01]  /*02b0*/  I2F.RP R6, R11 ;  /* 0x0000000b00067306 */ /* 0x000e620000209400 */
[----:B------:R-:W-:Y:S02]  /*02c0*/  SHF.L.U32 R86, R82, 0x2, RZ ;  /* 0x0000000252567819 */ /* 0x000fe400000006ff */
[----:B------:R-:W-:Y:S02]  /*02d0*/  ISETP.GE.AND P4, PT, R4, RZ, PT ;  /* 0x000000ff0400720c */ /* 0x000fe40003f86270 */
[----:B------:R-:W-:Y:S02]  /*02e0*/  SHF.L.U32 R81, R16, 0x5, RZ ;  /* 0x0000000510517819 */ /* 0x000fe400000006ff */
[----:B------:R-:W-:Y:S02]  /*02f0*/  LOP3.LUT R80, R17, 0x3c, RZ, 0xc0, !PT ;  /* 0x0000003c11507812 */ /* 0x000fe400078ec0ff */
[----:B------:R-:W-:Y:S02]  /*0300*/  LOP3.LUT R81, R81, 0x3e00, RZ, 0xc0, !PT ;  /* 0x00003e0051517812 */ /* 0x000fe400078ec0ff */
[----:B------:R-:W-:Y:S01]  /*0310*/  LEA R80, R80, 0x2000, 0x7 ;  /* 0x0000200050507811 */ /* 0x000fe200078e38ff */
[----:B-1----:R-:W1:Y:S02]  /*0320*/  MUFU.RCP R6, R6 ;  /* 0x0000000600067308 */ /* 0x002e640000001000 */
[----:B-1----:R-:W-:-:S02]  /*0330*/  IADD3 R2, R6, 0xffffffe, RZ ;  /* 0x0ffffffe06027810 */ /* 0x002fc40007ffe0ff */
[----:B------:R-:W-:-:S04]  /*0340*/  IABS R6, R9 ;  /* 0x0000000900067213 */ /* 0x000fc80000000000 */
[----:B------:R1:W2:Y:S02]  /*0350*/  F2I.FTZ.U32.TRUNC.NTZ R3, R2 ;  /* 0x0000000200037305 */ /* 0x0002a4000021f000 */
[----:B-1----:R-:W-:Y:S02]  /*0360*/  MOV R2, RZ ;  /* 0x000000ff00027202 */ /* 0x002fe40000000f00 */
[----:B--2---:R-:W-:-:S05]  /*0370*/  IADD3 R8, RZ, -R3, RZ ;  /* 0x80000003ff087210 */ /* 0x004fca0007ffe0ff */
[----:B------:R-:W-:Y:S02]  /*0380*/  IMAD R7, R8, R11, RZ ;  /* 0x0000000b08077224 */ /* 0x000fe400078e02ff */
[----:B------:R-:W1:Y:S02]  /*0390*/  I2F.RP R8, R12 ;  /* 0x0000000c00087306 */ /* 0x000e640000209400 */
[----:B------:R-:W-:Y:S01]  /*03a0*/  IMAD.HI.U32 R3, R3, R7, R2 ;  /* 0x0000000703037227 */ /* 0x000fe200078e0002 */
[----:B------:R-:W-:-:S04]  /*03b0*/  IABS R7, R5 ;  /* 0x0000000500077213 */ /* 0x000fc80000000000 */
[----:B------:R-:W-:Y:S01]  /*03c0*/  IADD3 R7, RZ, -R7, RZ ;  /* 0x80000007ff077210 */ /* 0x000fe20007ffe0ff */
[----:B------:R-:W-:-:S04]  /*03d0*/  IMAD.HI.U32 R2, R3, R6, RZ ;  /* 0x0000000603027227 */ /* 0x000fc800078e00ff */
[-C--:B------:R-:W-:Y:S02]  /*03e0*/  IMAD R2, R2, R7.reuse, R6 ;  /* 0x0000000702027224 */ /* 0x080fe400078e0206 */
[----:B------:R-:W-:Y:S01]  /*03f0*/  IMAD.HI.U32 R6, R3, R10, RZ ;  /* 0x0000000a03067227 */ /* 0x000fe200078e00ff */
[----:B-1----:R-:W1:Y:S02]  /*0400*/  MUFU.RCP R8, R8 ;  /* 0x0000000800087308 */ /* 0x002e640000001000 */
[----:B------:R-:W-:Y:S01]  /*0410*/  ISETP.GT.U32.AND P0, PT, R11, R2, PT ;  /* 0x000000020b00720c */ /* 0x000fe20003f04070 */
[----:B------:R-:W-:-:S05]  /*0420*/  IMAD R7, R6, R7, R10 ;  /* 0x0000000706077224 */ /* 0x000fca00078e020a */
[----:B------:R-:W-:-:S07]  /*0430*/  ISETP.GT.U32.AND P3, PT, R11, R7, PT ;  /* 0x000000070b00720c */ /* 0x000fce0003f64070 */
[-C--:B------:R-:W-:Y:S02]  /*0440*/  @!P0 IADD3 R2, R2, -R11.reuse, RZ ;  /* 0x8000000b02028210 */ /* 0x080fe40007ffe0ff */
[----:B-1----:R-:W-:Y:S02]  /*0450*/  IADD3 R3, R8, 0xffffffe, RZ ;  /* 0x0ffffffe08037810 */ /* 0x002fe40007ffe0ff */
[----:B------:R-:W-:Y:S02]  /*0460*/  ISETP.GT.U32.AND P0, PT, R11, R2, PT ;  /* 0x000000020b00720c */ /* 0x000fe40003f04070 */
[-C--:B------:R-:W-:Y:S02]  /*0470*/  @!P3 IADD3 R7, R7, -R11.reuse, RZ ;  /* 0x8000000b0707b210 */ /* 0x080fe40007ffe0ff */
[----:B------:R-:W1:Y:S01]  /*0480*/  F2I.FTZ.U32.TRUNC.NTZ R3, R3 ;  /* 0x0000000300037305 */ /* 0x000e62000021f000 */
[----:B------:R-:W-:Y:S02]  /*0490*/  @!P3 IADD3 R6, R6, 0x1, RZ ;  /* 0x000000010606b810 */ /* 0x000fe40007ffe0ff */
[----:B------:R-:W-:-:S02]  /*04a0*/  ISETP.GE.U32.AND P1, PT, R7, R11, PT ;  /* 0x0000000b0700720c */ /* 0x000fc40003f26070 */
[----:B------:R-:W-:-:S04]  /*04b0*/  SHF.R.U32.HI R8, RZ, 0x4, R16 ;  /* 0x00000004ff087819 */ /* 0x000fc80000011610 */
[----:B------:R-:W-:Y:S02]  /*04c0*/  @!P0 IADD3 R2, R2, -R11, RZ ;  /* 0x8000000b02028210 */ /* 0x000fe40007ffe0ff */
[----:B------:R-:W-:Y:S02]  /*04d0*/  ISETP.NE.AND P0, PT, R5, RZ, PT ;  /* 0x000000ff0500720c */ /* 0x000fe40003f05270 */
[----:B------:R-:W-:Y:S02]  /*04e0*/  LOP3.LUT R5, RZ, R5, RZ, 0x33, !PT ;  /* 0x00000005ff057212 */ /* 0x000fe400078e33ff */
[----:B------:R-:W-:Y:S02]  /*04f0*/  @!P2 IADD3 R2, -R2, RZ, RZ ;  /* 0x000000ff0202a210 */ /* 0x000fe40007ffe1ff */
[----:B-1----:R-:W-:Y:S02]  /*0500*/  IADD3 R9, RZ, -R3, RZ ;  /* 0x80000003ff097210 */ /* 0x002fe40007ffe0ff */
[----:B------:R-:W-:-:S02]  /*0510*/  SEL R7, R5, R2, !P0 ;  /* 0x0000000205077207 */ /* 0x000fc40004000000 */
[----:B------:R-:W-:Y:S01]  /*0520*/  SHF.R.U32.HI R2, RZ, 0x3, R16 ;  /* 0x00000003ff027819 */ /* 0x000fe20000011610 */
[----:B------:R-:W-:Y:S01]  /*0530*/  IMAD R9, R9, R12, RZ ;  /* 0x0000000c09097224 */ /* 0x000fe200078e02ff */
[----:B------:R-:W-:Y:S02]  /*0540*/  IADD3 R0, R0, R7, RZ ;  /* 0x0000000700007210 */ /* 0x000fe40007ffe0ff */
[----:B------:R-:W-:Y:S02]  /*0550*/  SGXT.U32 R7, R2, 0x4 ;  /* 0x000000040207781a */ /* 0x000fe40000000000 */
[----:B------:R-:W-:Y:S02]  /*0560*/  MOV R2, RZ ;  /* 0x000000ff00027202 */ /* 0x000fe40000000f00 */
[----:B------:R-:W-:Y:S02]  /*0570*/  @P1 IADD3 R6, R6, 0x1, RZ ;  /* 0x0000000106061810 */ /* 0x000fe40007ffe0ff */
[----:B------:R-:W-:Y:S01]  /*0580*/  SHF.L.U32 R0, R0, 0x6, RZ ;  /* 0x0000000600007819 */ /* 0x000fe200000006ff */
[----:B------:R-:W-:Y:S01]  /*0590*/  IMAD.HI.U32 R4, R3, R9, R2 ;  /* 0x0000000903047227 */ /* 0x000fe200078e0002 */
[----:B------:R-:W-:-:S02]  /*05a0*/  @!P4 IADD3 R6, -R6, RZ, RZ ;  /* 0x000000ff0606c210 */ /* 0x000fc40007ffe1ff */
[C---:B------:R-:W-:Y:S02]  /*05b0*/  LOP3.LUT R2, R0.reuse, R7, RZ, 0xfc, !PT ;  /* 0x0000000700027212 */ /* 0x040fe400078efcff */
[----:B------:R-:W-:Y:S02]  /*05c0*/  SEL R10, R5, R6, !P0 ;  /* 0x00000006050a7207 */ /* 0x000fe40004000000 */
[----:B------:R-:W-:Y:S02]  /*05d0*/  LOP3.LUT R5, R0, 0x10, R7, 0xfe, !PT ;  /* 0x0000001000057812 */ /* 0x000fe400078efe07 */
[----:B------:R-:W-:Y:S02]  /*05e0*/  ISETP.GE.AND P0, PT, R2, RZ, PT ;  /* 0x000000ff0200720c */ /* 0x000fe40003f06270 */
[----:B------:R-:W-:Y:S02]  /*05f0*/  IABS R2, R2 ;  /* 0x0000000200027213 */ /* 0x000fe40000000000 */
[----:B------:R-:W-:-:S02]  /*0600*/  ISETP.GE.AND P3, PT, R5, RZ, PT ;  /* 0x000000ff0500720c */ /* 0x000fc40003f66270 */
[----:B------:R-:W-:Y:S02]  /*0610*/  IABS R9, R5 ;  /* 0x0000000500097213 */ /* 0x000fe40000000000 */
[----:B------:R-:W-:Y:S02]  /*0620*/  SGXT.U32 R3, R8, 0x3 ;  /* 0x000000030803781a */ /* 0x000fe40000000000 */
[----:B------:R-:W-:Y:S01]  /*0630*/  MOV R5, R2 ;  /* 0x0000000200057202 */ /* 0x000fe20000000f00 */
[----:B------:R-:W-:Y:S01]  /*0640*/  IMAD.HI.U32 R2, R4, R9, RZ ;  /* 0x0000000904027227 */ /* 0x000fe200078e00ff */
[C-C-:B------:R-:W-:Y:S02]  /*0650*/  LOP3.LUT R8, R0.reuse, 0x20, R7.reuse, 0xfe, !PT ;  /* 0x0000002000087812 */ /* 0x140fe400078efe07 */
[C---:B------:R-:W-:Y:S02]  /*0660*/  LOP3.LUT R78, R0.reuse, R3, RZ, 0xfc, !PT ;  /* 0x00000003004e7212 */ /* 0x040fe400078efcff */
[----:B------:R-:W-:Y:S01]  /*0670*/  LOP3.LUT R6, R0, 0x30, R7, 0xfe, !PT ;  /* 0x0000003000067812 */ /* 0x000fe200078efe07 */
[----:B------:R-:W-:Y:S01]  /*0680*/  IMAD.HI.U32 R0, R4, R5, RZ ;  /* 0x0000000504007227 */ /* 0x000fe200078e00ff */
[----:B------:R-:W-:-:S02]  /*0690*/  IABS R11, R8 ;  /* 0x00000008000b7213 */ /* 0x000fc40000000000 */
[----:B------:R-:W-:Y:S02]  /*06a0*/  IABS R13, R6 ;  /* 0x00000006000d7213 */ /* 0x000fe40000000000 */
[----:B------:R-:W-:Y:S01]  /*06b0*/  IADD3 R0, -R0, RZ, RZ ;  /* 0x000000ff00007210 */ /* 0x000fe20007ffe1ff */
[----:B------:R-:W-:Y:S01]  /*06c0*/  IMAD.HI.U32 R3, R4, R11, RZ ;  /* 0x0000000b04037227 */ /* 0x000fe200078e00ff */
[----:B------:R-:W-:Y:S02]  /*06d0*/  ISETP.GE.AND P1, PT, R6, RZ, PT ;  /* 0x000000ff0600720c */ /* 0x000fe40003f26270 */
[----:B------:R-:W-:Y:S01]  /*06e0*/  IADD3 R6, -R2, RZ, RZ ;  /* 0x000000ff02067210 */ /* 0x000fe20007ffe1ff */
[----:B------:R-:W-:Y:S01]  /*06f0*/  IMAD R2, R12, R0, R5 ;  /* 0x000000000c027224 */ /* 0x000fe200078e0205 */
[----:B------:R-:W-:Y:S01]  /*0700*/  ISETP.GE.AND P2, PT, R8, RZ, PT ;  /* 0x000000ff0800720c */ /* 0x000fe20003f46270 */
[----:B------:R-:W-:Y:S01]  /*0710*/  IMAD.HI.U32 R4, R4, R13, RZ ;  /* 0x0000000d04047227 */ /* 0x000fe200078e00ff */
[----:B------:R-:W-:-:S02]  /*0720*/  IADD3 R8, -R3, RZ, RZ ;  /* 0x000000ff03087210 */ /* 0x000fc40007ffe1ff */
[C---:B------:R-:W-:Y:S01]  /*0730*/  ISETP.GT.U32.AND P4, PT, R12.reuse, R2, PT ;  /* 0x000000020c00720c */ /* 0x040fe20003f84070 */
[----:B------:R-:W-:Y:S01]  /*0740*/  IMAD R3, R12, R6, R9 ;  /* 0x000000060c037224 */ /* 0x000fe200078e0209 */
[----:B------:R-:W-:Y:S01]  /*0750*/  IADD3 R4, -R4, RZ, RZ ;  /* 0x000000ff04047210 */ /* 0x000fe20007ffe1ff */
[----:B------:R-:W-:Y:S01]  /*0760*/  IMAD R5, R12, R8, R11 ;  /* 0x000000080c057224 */ /* 0x000fe200078e020b */
[----:B------:R-:W-:Y:S02]  /*0770*/  SHF.L.U32 R0, R10, 0x6, RZ ;  /* 0x000000060a007819 */ /* 0x000fe400000006ff */
[C---:B------:R-:W-:Y:S01]  /*0780*/  ISETP.GT.U32.AND P6, PT, R12.reuse, R3, PT ;  /* 0x000000030c00720c */ /* 0x040fe20003fc4070 */
[----:B------:R-:W-:Y:S01]  /*0790*/  IMAD R6, R12, R4, R13 ;  /* 0x000000040c067224 */ /* 0x000fe200078e020d */
[----:B------:R-:W-:Y:S02]  /*07a0*/  SHF.R.S32.HI R4, RZ, 0x19, R10 ;  /* 0x00000019ff047819 */ /* 0x000fe4000001140a */
[----:B------:R-:W-:-:S02]  /*07b0*/  LOP3.LUT R85, R7, 0x10, RZ, 0xfc, !PT ;  /* 0x0000001007557812 */ /* 0x000fc400078efcff */
[----:B------:R-:W-:Y:S02]  /*07c0*/  ISETP.GT.U32.AND P5, PT, R12, R6, PT ;  /* 0x000000060c00720c */ /* 0x000fe40003fa4070 */
[-C--:B------:R-:W-:Y:S02]  /*07d0*/  @!P4 IADD3 R2, R2, -R12.reuse, RZ ;  /* 0x8000000c0202c210 */ /* 0x080fe40007ffe0ff */
[C---:B------:R-:W-:Y:S02]  /*07e0*/  ISETP.GT.U32.AND P4, PT, R12.reuse, R5, PT ;  /* 0x000000050c00720c */ /* 0x040fe40003f84070 */
[----:B------:R-:W-:Y:S02]  /*07f0*/  LOP3.LUT R84, R7, 0x20, RZ, 0xfc, !PT ;  /* 0x0000002007547812 */ /* 0x000fe400078efcff */
[----:B------:R-:W-:Y:S02]  /*0800*/  @!P6 IADD3 R3, R3, -R12, RZ ;  /* 0x8000000c0303e210 */ /* 0x000fe40007ffe0ff */
[----:B------:R-:W-:-:S02]  /*0810*/  ISETP.GT.U32.AND P6, PT, R12, R2, PT ;  /* 0x000000020c00720c */ /* 0x000fc40003fc4070 */
[----:B------:R-:W-:Y:S02]  /*0820*/  LOP3.LUT R83, R7, 0x30, RZ, 0xfc, !PT ;  /* 0x0000003007537812 */ /* 0x000fe400078efcff */
[-C--:B------:R-:W-:Y:S02]  /*0830*/  @!P5 IADD3 R6, R6, -R12.reuse, RZ ;  /* 0x8000000c0606d210 */ /* 0x080fe40007ffe0ff */
[----:B------:R-:W-:Y:S02]  /*0840*/  SGXT R4, R4, 0x1 ;  /* 0x000000010404781a */ /* 0x000fe40000000200 */
[----:B------:R-:W-:Y:S02]  /*0850*/  @!P4 IADD3 R5, R5, -R12, RZ ;  /* 0x8000000c0505c210 */ /* 0x000fe40007ffe0ff */
[----:B------:R-:W-:Y:S02]  /*0860*/  ISETP.GT.U32.AND P4, PT, R12, R3, PT ;  /* 0x000000030c00720c */ /* 0x000fe40003f84070 */
[----:B------:R-:W-:-:S02]  /*0870*/  LOP3.LUT R15, R0, R7, RZ, 0xfc, !PT ;  /* 0x00000007000f7212 */ /* 0x000fc400078efcff */
[C-C-:B------:R-:W-:Y:S02]  /*0880*/  LOP3.LUT R21, R0.reuse, 0x10, R7.reuse, 0xfe, !PT ;  /* 0x0000001000157812 */ /* 0x140fe400078efe07 */
[C-C-:B------:R-:W-:Y:S02]  /*0890*/  LOP3.LUT R23, R0.reuse, 0x20, R7.reuse, 0xfe, !PT ;  /* 0x0000002000177812 */ /* 0x140fe400078efe07 */
[----:B------:R-:W-:Y:S02]  /*08a0*/  LOP3.LUT R25, R0, 0x30, R7, 0xfe, !PT ;  /* 0x0000003000197812 */ /* 0x000fe400078efe07 */
[-C--:B------:R-:W-:Y:S02]  /*08b0*/  LEA R85, R85, R86.reuse, 0x7 ;  /* 0x0000005655557211 */ /* 0x080fe400078e38ff */
[-C--:B------:R-:W-:Y:S02]  /*08c0*/  LEA R84, R84, R86.reuse, 0x7 ;  /* 0x0000005654547211 */ /* 0x080fe400078e38ff */
[----:B------:R-:W-:-:S02]  /*08d0*/  LEA R83, R83, R86, 0x7 ;  /* 0x0000005653537211 */ /* 0x000fc400078e38ff */
[----:B------:R-:W-:Y:S02]  /*08e0*/  @!P6 IADD3 R2, R2, -R12, RZ ;  /* 0x8000000c0202e210 */ /* 0x000fe40007ffe0ff */
[C---:B------:R-:W-:Y:S02]  /*08f0*/  ISETP.GT.U32.AND P5, PT, R12.reuse, R5, PT ;  /* 0x000000050c00720c */ /* 0x040fe40003fa4070 */
[----:B------:R-:W-:Y:S02]  /*0900*/  LEA R86, R7, R86, 0x7 ;  /* 0x0000005607567211 */ /* 0x000fe400078e38ff */
[----:B------:R-:W-:Y:S02]  /*0910*/  ISETP.GT.U32.AND P6, PT, R12, R6, PT ;  /* 0x000000060c00720c */ /* 0x000fe40003fc4070 */
[C---:B------:R-:W-:Y:S02]  /*0920*/  LEA.HI R7, R4.reuse, R15, RZ, 0x7 ;  /* 0x0000000f04077211 */ /* 0x040fe400078f38ff */
[----:B------:R-:W-:-:S02]  /*0930*/  LEA.HI R8, R4, R21, RZ, 0x7 ;  /* 0x0000001504087211 */ /* 0x000fc400078f38ff */
[C---:B------:R-:W-:Y:S02]  /*0940*/  LEA.HI R9, R4.reuse, R23, RZ, 0x7 ;  /* 0x0000001704097211 */ /* 0x040fe400078f38ff */
[----:B------:R-:W-:Y:S02]  /*0950*/  LEA.HI R4, R4, R25, RZ, 0x7 ;  /* 0x0000001904047211 */ /* 0x000fe400078f38ff */
[-C--:B------:R-:W-:Y:S02]  /*0960*/  @!P4 IADD3 R3, R3, -R12.reuse, RZ ;  /* 0x8000000c0303c210 */ /* 0x080fe40007ffe0ff */
[----:B------:R-:W-:Y:S02]  /*0970*/  LOP3.LUT R4, R4, 0xffffff80, RZ, 0xc0, !PT ;  /* 0xffffff8004047812 */ /* 0x000fe400078ec0ff */
[----:B------:R-:W-:Y:S02]  /*0980*/  @!P5 IADD3 R5, R5, -R12, RZ ;  /* 0x8000000c0505d210 */ /* 0x000fe40007ffe0ff */
[----:B------:R-:W-:-:S02]  /*0990*/  IADD3 R25, R25, -R4, RZ ;  /* 0x8000000419197210 */ /* 0x000fc40007ffe0ff */
[----:B------:R-:W-:Y:S02]  /*09a0*/  MOV R4, R3 ;  /* 0x0000000300047202 */ /* 0x000fe40000000f00 */
[----:B------:R-:W-:Y:S01]  /*09b0*/  LOP3.LUT R7, R7, 0xffffff80, RZ, 0xc0, !PT ;  /* 0xffffff8007077812 */ /* 0x000fe200078ec0ff */
[----:B------:R-:W-:Y:S01]  /*09c0*/  IMAD R26, R25, 0x9c, R82 ;  /* 0x0000009c191a7824 */ /* 0x000fe200078e0252 */
[----:B------:R-:W-:Y:S02]  /*09d0*/  @!P6 IADD3 R6, R6, -R12, RZ ;  /* 0x8000000c0606e210 */ /* 0x000fe40007ffe0ff */
[----:B------:R-:W-:Y:S02]  /*09e0*/  LOP3.LUT R9, R9, 0xffffff80, RZ, 0xc0, !PT ;  /* 0xffffff8009097812 */ /* 0x000fe400078ec0ff */
[----:B------:R-:W-:Y:S02]  /*09f0*/  ISETP.NE.AND P4, PT, RZ, c[0x0][0x180], PT ;  /* 0x00006000ff007a0c */ /* 0x000fe40003f85270 */
[----:B------:R-:W-:-:S02]  /*0a00*/  LOP3.LUT R3, RZ, c[0x0][0x180], RZ, 0x33, !PT ;  /* 0x00006000ff037a12 */ /* 0x000fc400078e33ff */
[----:B------:R-:W-:Y:S02]  /*0a10*/  @!P0 IADD3 R2, -R2, RZ, RZ ;  /* 0x000000ff02028210 */ /* 0x000fe40007ffe1ff */
[----:B------:R-:W-:Y:S02]  /*0a20*/  @!P3 IADD3 R4, -R4, RZ, RZ ;  /* 0x000000ff0404b210 */ /* 0x000fe40007ffe1ff */
[----:B------:R-:W-:Y:S02]  /*0a30*/  @!P2 IADD3 R5, -R5, RZ, RZ ;  /* 0x000000ff0505a210 */ /* 0x000fe40007ffe1ff */
[----:B------:R-:W-:Y:S02]  /*0a40*/  IADD3 R15, R15, -R7, RZ ;  /* 0x800000070f0f7210 */ /* 0x000fe40007ffe0ff */
[----:B------:R-:W-:Y:S02]  /*0a50*/  @!P1 IADD3 R6, -R6, RZ, RZ ;  /* 0x000000ff06069210 */ /* 0x000fe40007ffe1ff */
[----:B------:R-:W-:Y:S01]  /*0a60*/  LOP3.LUT R8, R8, 0xffffff80, RZ, 0xc0, !PT ;  /* 0xffffff8008087812 */ /* 0x000fe200078ec0ff */
[----:B------:R-:W-:Y:S01]  /*0a70*/  IMAD R15, R15, 0x9c, R82 ;  /* 0x0000009c0f0f7824 */ /* 0x000fe200078e0252 */
[----:B------:R-:W-:-:S02]  /*0a80*/  IADD3 R23, R23, -R9, RZ ;  /* 0x8000000917177210 */ /* 0x000fc40007ffe0ff */
[C---:B------:R-:W-:Y:S02]  /*0a90*/  SEL R7, R3.reuse, R2, !P4 ;  /* 0x0000000203077207 */ /* 0x040fe40006000000 */
[----:B------:R-:W-:Y:S01]  /*0aa0*/  SEL R9, R3, R4, !P4 ;  /* 0x0000000403097207 */ /* 0x000fe20006000000 */
[--C-:B------:R-:W-:Y:S01]  /*0ab0*/  IMAD R24, R23, 0x9c, R82.reuse ;  /* 0x0000009c17187824 */ /* 0x100fe200078e0252 */
[C---:B------:R-:W-:Y:S02]  /*0ac0*/  SEL R5, R3.reuse, R5, !P4 ;  /* 0x0000000503057207 */ /* 0x040fe40006000000 */
[----:B------:R-:W-:Y:S01]  /*0ad0*/  SEL R3, R3, R6, !P4 ;  /* 0x0000000603037207 */ /* 0x000fe20006000000 */
[--C-:B------:R-:W-:Y:S01]  /*0ae0*/  IMAD R10, R9, 0x9c, R82.reuse ;  /* 0x0000009c090a7824 */ /* 0x100fe200078e0252 */
[----:B------:R-:W-:Y:S01]  /*0af0*/  IADD3 R21, R21, -R8, RZ ;  /* 0x8000000815157210 */ /* 0x000fe20007ffe0ff */
[--C-:B------:R-:W-:Y:S02]  /*0b00*/  IMAD R8, R7, 0x9c, R82.reuse ;  /* 0x0000009c07087824 */ /* 0x100fe400078e0252 */
[----:B------:R-:W-:-:S02]  /*0b10*/  IMAD R12, R5, 0x9c, R82 ;  /* 0x0000009c050c7824 */ /* 0x000fc400078e0252 */
[----:B------:R-:W-:Y:S02]  /*0b20*/  IMAD R18, R3, 0x9c, R82 ;  /* 0x0000009c03127824 */ /* 0x000fe400078e0252 */
[----:B------:R-:W-:-:S04]  /*0b30*/  IMAD.WIDE R8, R8, R27, c[0x0][0x168] ;  /* 0x00005a0008087625 */ /* 0x000fc800078e021b */
[-C--:B------:R-:W-:Y:S01]  /*0b40*/  IMAD.WIDE R10, R10, R27.reuse, c[0x0][0x168] ;  /* 0x00005a000a0a7625 */ /* 0x080fe200078e021b */
[----:B------:R1:W-:Y:S01]  /*0b50*/  LDGSTS.E.BYPASS.128 [R86], [R8.64] ;  /* 0x0000000008567fae */ /* 0x0003e2000b901c46 */
[----:B------:R-:W-:Y:S02]  /*0b60*/  IADD3 R3, P2, R8, 0x80, RZ ;  /* 0x0000008008037810 */ /* 0x000fe40007f5e0ff */
[----:B------:R-:W-:Y:S01]  /*0b70*/  IMAD.WIDE R12, R12, R27, c[0x0][0x168] ;  /* 0x00005a000c0c7625 */ /* 0x000fe200078e021b */
[----:B------:R2:W-:Y:S01]  /*0b80*/  LDGSTS.E.BYPASS.128 [R85], [R10.64] ;  /* 0x000000000a557fae */ /* 0x0005e2000b901c46 */
[----:B------:R-:W-:Y:S02]  /*0b90*/  IADD3.X R6, RZ, R9, RZ, P2, !PT ;  /* 0x00000009ff067210 */ /* 0x000fe400017fe4ff */
[----:B------:R-:W-:Y:S01]  /*0ba0*/  IMAD R22, R21, 0x9c, R82 ;  /* 0x0000009c15167824 */ /* 0x000fe200078e0252 */
[----:B------:R3:W-:Y:S01]  /*0bb0*/  LDGSTS.E.BYPASS.128 [R84], [R12.64] ;  /* 0x000000000c547fae */ /* 0x0007e2000b901c46 */
[----:B------:R-:W-:Y:S01]  /*0bc0*/  IMAD.WIDE R18, R18, R27, c[0x0][0x168] ;  /* 0x00005a0012127625 */ /* 0x000fe200078e021b */
[----:B------:R-:W-:-:S02]  /*0bd0*/  IADD3 R4, P0, R12, 0x80, RZ ;  /* 0x000000800c047810 */ /* 0x000fc40007f1e0ff */
[----:B------:R-:W-:Y:S01]  /*0be0*/  IADD3 R2, P1, R10, 0x80, RZ ;  /* 0x000000800a027810 */ /* 0x000fe20007f3e0ff */
[----:B------:R-:W-:Y:S01]  /*0bf0*/  IMAD.WIDE R20, R15, R27, c[0x0][0x170] ;  /* 0x00005c000f147625 */ /* 0x000fe200078e021b */
[----:B------:R4:W-:Y:S01]  /*0c00*/  LDGSTS.E.BYPASS.128 [R83], [R18.64] ;  /* 0x0000000012537fae */ /* 0x0009e2000b901c46 */
[----:B------:R-:W-:Y:S02]  /*0c10*/  IADD3.X R7, RZ, R13, RZ, P0, !PT ;  /* 0x0000000dff077210 */ /* 0x000fe400007fe4ff */
[-C--:B------:R-:W-:Y:S01]  /*0c20*/  IMAD.WIDE R22, R22, R27.reuse, c[0x0][0x170] ;  /* 0x00005c0016167625 */ /* 0x080fe200078e021b */
[----:B------:R-:W0:Y:S01]  /*0c30*/  LDGDEPBAR ;  /* 0x00000000000079af */ /* 0x000e220000000000 */
[----:B-1----:R-:W-:Y:S02]  /*0c40*/  IADD3 R8, P0, R18, 0x80, RZ ;  /* 0x0000008012087810 */ /* 0x002fe40007f1e0ff */
[----:B------:R-:W-:Y:S01]  /*0c50*/  IMAD.WIDE R24, R24, R27, c[0x0][0x170] ;  /* 0x00005c0018187625 */ /* 0x000fe200078e021b */
[----:B------:R4:W-:Y:S01]  /*0c60*/  LDGSTS.E.BYPASS.128 [R86+0x2000], [R20.64] ;  /* 0x0200000014567fae */ /* 0x0009e2000b901c46 */
[----:B------:R-:W-:-:S02]  /*0c70*/  IADD3.X R9, RZ, R19, RZ, P0, !PT ;  /* 0x00000013ff097210 */ /* 0x000fc400007fe4ff */
[----:B------:R-:W-:Y:S01]  /*0c80*/  IMAD.WIDE R26, R26, R27, c[0x0][0x170] ;  /* 0x00005c001a1a7625 */ /* 0x000fe200078e021b */
[----:B------:R4:W-:Y:S01]  /*0c90*/  LDGSTS.E.BYPASS.128 [R85+0x2000], [R22.64] ;  /* 0x0200000016557fae */ /* 0x0009e2000b901c46 */
[----:B--2---:R-:W-:Y:S02]  /*0ca0*/  IADD3 R10, P0, R20, 0x80, RZ ;  /* 0x00000080140a7810 */ /* 0x004fe40007f1e0ff */
[----:B------:R-:W-:Y:S01]  /*0cb0*/  IADD3.X R5, RZ, R11, RZ, P1, !PT ;  /* 0x0000000bff057210 */ /* 0x000fe20000ffe4ff */
[----:B------:R1:W-:Y:S01]  /*0cc0*/  LDGSTS.E.BYPASS.128 [R84+0x2000], [R24.64] ;  /* 0x0200000018547fae */ /* 0x0003e2000b901c46 */
[----:B---3--:R-:W-:Y:S02]  /*0cd0*/  IADD3.X R12, RZ, R21, RZ, P0, !PT ;  /* 0x00000015ff0c7210 */ /* 0x008fe400007fe4ff */
[----:B------:R-:W-:Y:S01]  /*0ce0*/  IADD3 R13, P1, R24, 0x80, RZ ;  /* 0x00000080180d7810 */ /* 0x000fe20007f3e0ff */
[----:B------:R2:W-:Y:S01]  /*0cf0*/  LDGSTS.E.BYPASS.128 [R83+0x2000], [R26.64] ;  /* 0x020000001a537fae */ /* 0x0005e2000b901c46 */
[----:B------:R-:W-:-:S02]  /*0d00*/  IADD3 R14, P0, R26, 0x80, RZ ;  /* 0x000000801a0e7810 */ /* 0x000fc40007f1e0ff */
[----:B------:R-:W-:Y:S01]  /*0d10*/  IADD3 R11, P2, R22, 0x80, RZ ;  /* 0x00000080160b7810 */ /* 0x000fe20007f5e0ff */
[----:B------:R-:W0:Y:S01]  /*0d20*/  LDGDEPBAR ;  /* 0x00000000000079af */ /* 0x000e220000000000 */
[----:B------:R-:W-:Y:S02]  /*0d30*/  IADD3.X R76, RZ, R25, RZ, P1, !PT ;  /* 0x00000019ff4c7210 */ /* 0x000fe40000ffe4ff */
[----:B------:R-:W-:Y:S01]  /*0d40*/  IADD3.X R77, RZ, R27, RZ, P0, !PT ;  /* 0x0000001bff4d7210 */ /* 0x000fe200007fe4ff */
[----:B-1----:R-:W-:Y:S01]  /*0d50*/  CS2R R24, SRZ ;  /* 0x0000000000187805 */ /* 0x002fe2000001ff00 */
[----:B------:R-:W-:Y:S02]  /*0d60*/  IADD3.X R15, RZ, R23, RZ, P2, !PT ;  /* 0x00000017ff0f7210 */ /* 0x000fe400017fe4ff */
[----:B------:R-:W-:Y:S01]  /*0d70*/  LOP3.LUT R82, R82, 0x7c, RZ, 0x3c, !PT ;  /* 0x0000007c52527812 */ /* 0x000fe200078e3cff */
[----:B--2---:R-:W-:Y:S01]  /*0d80*/  CS2R R26, SRZ ;  /* 0x00000000001a7805 */ /* 0x004fe2000001ff00 */
[----:B------:R-:W-:-:S04]  /*0d90*/  DEPBAR.LE SB0, 0x0 ;  /* 0x000080000000791a */ /* 0x000fc80000000000 */
[----:B----4-:R-:W-:Y:S06]  /*0da0*/  BAR.SYNC 0x0 ;  /* 0x0000000000007b1d */ /* 0x010fec0000000000 */
.L_x_1:
[----:B------:R-:W-:Y:S01]  /*0db0*/  LDS.128 R16, [R81] ;  /* 0x0000000051107984 */ /* 0x000fe20000000c00 */
[C---:B------:R-:W-:Y:S02]  /*0dc0*/  ISETP.GE.U32.AND P1, PT, R79.reuse, R82, PT ;  /* 0x000000524f00720c */ /* 0x040fe40003f26070 */
[C---:B------:R-:W-:Y:S01]  /*0dd0*/  ISETP.GE.U32.AND P0, PT, R79.reuse, 0x7c, PT ;  /* 0x0000007c4f00780c */ /* 0x040fe20003f06070 */
[----:B------:R-:W1:Y:S01]  /*0de0*/  LDS.128 R52, [R80] ;  /* 0x0000000050347984 */ /* 0x000e620000000c00 */
[----:B------:R-:W-:Y:S02]  /*0df0*/  SEL R87, RZ, 0x10, P1 ;  /* 0x00000010ff577807 */ /* 0x000fe40000800000 */
[----:B------:R-:W-:Y:S01]  /*0e00*/  IADD3 R79, R79, 0x20, RZ ;  /* 0x000000204f4f7810 */ /* 0x000fe20007ffe0ff */
[----:B------:R-:W2:Y:S01]  /*0e10*/  LDS.128 R40, [R80+0x100] ;  /* 0x0001000050287984 */ /* 0x000ea20000000c00 */
[----:B------:R-:W-:-:S03]  /*0e20*/  SEL R87, R87, RZ, !P0 ;  /* 0x000000ff57577207 */ /* 0x000fc60004000000 */
[----:B------:R-:W3:Y:S01]  /*0e30*/  LDS.128 R64, [R80+0x80] ;  /* 0x0000800050407984 */ /* 0x000ee20000000c00 */
[----:B------:R-:W-:-:S03]  /*0e40*/  ISETP.NE.U32.AND P1, PT, R87, RZ, PT ;  /* 0x000000ff5700720c */ /* 0x000fc60003f25070 */
[----:B------:R-:W4:Y:S04]  /*0e50*/  LDS.128 R20, [R80+0x180] ;  /* 0x0001800050147984 */ /* 0x000f280000000c00 */
[----:B------:R-:W5:Y:S04]  /*0e60*/  LDS.128 R68, [R81+0x80] ;  /* 0x0000800051447984 */ /* 0x000f680000000c00 */
[----:B------:R-:W5:Y:S01]  /*0e70*/  LDS.128 R36, [R81+0x100] ;  /* 0x0001000051247984 */ /* 0x000f620000000c00 */
[C---:B-1----:R-:W-:Y:S01]  /*0e80*/  FFMA R72, R16.reuse, R52, R72 ;  /* 0x0000003410487223 */ /* 0x042fe20000000048 */
[----:B--2---:R-:W-:-:S03]  /*0e90*/  FFMA R74, R16, R40, R74 ;  /* 0x00000028104a7223 */ /* 0x004fc6000000004a */
[C---:B------:R-:W-:Y:S01]  /*0ea0*/  FFMA R89, R17.reuse, R53, R72 ;  /* 0x0000003511597223 */ /* 0x040fe20000000048 */
[C---:B---3--:R-:W-:Y:S01]  /*0eb0*/  FFMA R88, R16.reuse, R64, R73 ;  /* 0x0000004010587223 */ /* 0x048fe20000000049 */
[C---:B------:R-:W-:Y:S01]  /*0ec0*/  FFMA R91, R17.reuse, R41, R74 ;  /* 0x00000029115b7223 */ /* 0x040fe2000000004a */
[----:B----4-:R-:W-:Y:S02]  /*0ed0*/  FFMA R16, R16, R20, R75 ;  /* 0x0000001410107223 */ /* 0x010fe4000000004b */
[C---:B------:R-:W-:Y:S01]  /*0ee0*/  FFMA R87, R17.reuse, R65, R88 ;  /* 0x0000004111577223 */ /* 0x040fe20000000058 */
[----:B------:R-:W1:Y:S01]  /*0ef0*/  LDS.128 R72, [R81+0x180] ;  /* 0x0001800051487984 */ /* 0x000e620000000c00 */
[C---:B------:R-:W-:Y:S01]  /*0f00*/  FFMA R88, R18.reuse, R54, R89 ;  /* 0x0000003612587223 */ /* 0x040fe20000000059 */
[----:B------:R-:W-:Y:S01]  /*0f10*/  FFMA R17, R17, R21, R16 ;  /* 0x0000001511117223 */ /* 0x000fe20000000010 */
[C---:B------:R-:W-:Y:S01]  /*0f20*/  FFMA R16, R18.reuse, R42, R91 ;  /* 0x0000002a12107223 */ /* 0x040fe2000000005b */
[----:B------:R-:W-:Y:S01]  /*0f30*/  FFMA R90, R18, R66, R87 ;  /* 0x00000042125a7223 */ /* 0x000fe20000000057 */
[----:B-----5:R-:W-:Y:S01]  /*0f40*/  FFMA R58, R68, R40, R58 ;  /* 0x00000028443a7223 */ /* 0x020fe2000000003a */
[----:B------:R-:W-:Y:S01]  /*0f50*/  FFMA R18, R18, R22, R17 ;  /* 0x0000001612127223 */ /* 0x000fe20000000011 */
[----:B------:R-:W-:Y:S01]  /*0f60*/  FFMA R87, R19, R43, R16 ;  /* 0x0000002b13577223 */ /* 0x000fe20000000010 */
[C---:B------:R-:W-:Y:S01]  /*0f70*/  FFMA R16, R68.reuse, R64, R57 ;  /* 0x0000004044107223 */ /* 0x040fe20000000039 */
[C---:B------:R-:W-:Y:S01]  /*0f80*/  FFMA R56, R68.reuse, R52, R56 ;  /* 0x0000003444387223 */ /* 0x040fe20000000038 */
[----:B------:R-:W-:Y:S01]  /*0f90*/  FFMA R95, R69, R41, R58 ;  /* 0x00000029455f7223 */ /* 0x000fe2000000003a */
[C---:B------:R-:W-:Y:S01]  /*0fa0*/  FFMA R89, R19.reuse, R55, R88 ;  /* 0x0000003713597223 */ /* 0x040fe20000000058 */
[C---:B------:R-:W-:Y:S01]  /*0fb0*/  FFMA R91, R19.reuse, R67, R90 ;  /* 0x00000043135b7223 */ /* 0x040fe2000000005a */
[----:B------:R-:W-:Y:S01]  /*0fc0*/  FFMA R93, R19, R23, R18 ;  /* 0x00000017135d7223 */ /* 0x000fe20000000012 */
[----:B------:R-:W-:Y:S01]  /*0fd0*/  FFMA R68, R68, R20, R59 ;  /* 0x0000001444447223 */ /* 0x000fe2000000003b */
[C---:B------:R-:W-:Y:S01]  /*0fe0*/  FFMA R57, R69.reuse, R65, R16 ;  /* 0x0000004145397223 */ /* 0x040fe20000000010 */
[C---:B------:R-:W-:Y:S01]  /*0ff0*/  FFMA R59, R69.reuse, R53, R56 ;  /* 0x00000035453b7223 */ /* 0x040fe20000000038 */
[----:B------:R-:W2:Y:S01]  /*1000*/  LDS.128 R16, [R81+0x1000] ;  /* 0x0010000051107984 */ /* 0x000ea20000000c00 */
[----:B------:R-:W-:Y:S01]  /*1010*/  FFMA R56, R70, R42, R95 ;  /* 0x0000002a46387223 */ /* 0x000fe2000000005f */
[----:B------:R-:W-:Y:S01]  /*1020*/  FFMA R69, R69, R21, R68 ;  /* 0x0000001545457223 */ /* 0x000fe20000000044 */
[C---:B------:R-:W-:Y:S01]  /*1030*/  FFMA R48, R36.reuse, R52, R48 ;  /* 0x0000003424307223 */ /* 0x040fe20000000030 */
[C---:B------:R-:W-:Y:S01]  /*1040*/  FFMA R50, R36.reuse, R40, R50 ;  /* 0x0000002824327223 */ /* 0x040fe20000000032 */
[----:B------:R-:W-:Y:S01]  /*1050*/  FFMA R95, R71, R43, R56 ;  /* 0x0000002b475f7223 */ /* 0x000fe20000000038 */
[C---:B------:R-:W-:Y:S01]  /*1060*/  FFMA R56, R36.reuse, R64, R49 ;  /* 0x0000004024387223 */ /* 0x040fe20000000031 */
[----:B------:R-:W-:Y:S01]  /*1070*/  FFMA R36, R36, R20, R51 ;  /* 0x0000001424247223 */ /* 0x000fe20000000033 */
[C---:B------:R-:W-:Y:S01]  /*1080*/  FFMA R68, R70.reuse, R66, R57 ;  /* 0x0000004246447223 */ /* 0x040fe20000000039 */
[C---:B------:R-:W-:Y:S01]  /*1090*/  FFMA R58, R70.reuse, R54, R59 ;  /* 0x00000036463a7223 */ /* 0x040fe2000000003b */
[----:B------:R-:W-:Y:S01]  /*10a0*/  FFMA R70, R70, R22, R69 ;  /* 0x0000001646467223 */ /* 0x000fe20000000045 */
[C---:B------:R-:W-:Y:S01]  /*10b0*/  FFMA R57, R37.reuse, R65, R56 ;  /* 0x0000004125397223 */ /* 0x040fe20000000038 */
[C---:B------:R-:W-:Y:S01]  /*10c0*/  FFMA R59, R37.reuse, R53, R48 ;  /* 0x00000035253b7223 */ /* 0x040fe20000000030 */
[C---:B------:R-:W-:Y:S01]  /*10d0*/  FFMA R69, R37.reuse, R41, R50 ;  /* 0x0000002925457223 */ /* 0x040fe20000000032 */
[----:B------:R-:W-:Y:S01]  /*10e0*/  FFMA R37, R37, R21, R36 ;  /* 0x0000001525257223 */ /* 0x000fe20000000024 */
[----:B------:R-:W-:Y:S01]  /*10f0*/  FFMA R97, R71, R55, R58 ;  /* 0x0000003747617223 */ /* 0x000fe2000000003a */
[----:B------:R-:W3:Y:S01]  /*1100*/  LDS.128 R48, [R81+0x1080] ;  /* 0x0010800051307984 */ /* 0x000ee20000000c00 */
[C---:B------:R-:W-:Y:S01]  /*1110*/  FFMA R58, R38.reuse, R66, R57 ;  /* 0x00000042263a7223 */ /* 0x040fe20000000039 */
[C---:B------:R-:W-:Y:S01]  /*1120*/  FFMA R56, R38.reuse, R54, R59 ;  /* 0x0000003626387223 */ /* 0x040fe2000000003b */
[C---:B------:R-:W-:Y:S01]  /*1130*/  FFMA R36, R38.reuse, R42, R69 ;  /* 0x0000002a26247223 */ /* 0x040fe20000000045 */
[----:B------:R-:W-:Y:S01]  /*1140*/  FFMA R38, R38, R22, R37 ;  /* 0x0000001626267223 */ /* 0x000fe20000000025 */
[C---:B------:R-:W-:Y:S01]  /*1150*/  FFMA R107, R39.reuse, R67, R58 ;  /* 0x00000043276b7223 */ /* 0x040fe2000000003a */
[C---:B------:R-:W-:Y:S01]  /*1160*/  FFMA R105, R39.reuse, R55, R56 ;  /* 0x0000003727697223 */ /* 0x040fe20000000038 */
[C---:B-1----:R-:W-:Y:S01]  /*1170*/  FFMA R24, R72.reuse, R52, R24 ;  /* 0x0000003448187223 */ /* 0x042fe20000000018 */
[C---:B------:R-:W-:Y:S01]  /*1180*/  FFMA R109, R39.reuse, R23, R38 ;  /* 0x00000017276d7223 */ /* 0x040fe20000000026 */
[C---:B------:R-:W-:Y:S01]  /*1190*/  FFMA R38, R72.reuse, R64, R25 ;  /* 0x0000004048267223 */ /* 0x040fe20000000019 */
[----:B------:R-:W-:Y:S01]  /*11a0*/  FFMA R103, R39, R43, R36 ;  /* 0x0000002b27677223 */ /* 0x000fe20000000024 */
[C---:B------:R-:W-:Y:S01]  /*11b0*/  FFMA R36, R72.reuse, R20, R27 ;  /* 0x0000001448247223 */ /* 0x040fe2000000001b */
[----:B------:R-:W-:Y:S01]  /*11c0*/  FFMA R26, R72, R40, R26 ;  /* 0x00000028481a7223 */ /* 0x000fe2000000001a */
[C---:B------:R-:W-:Y:S01]  /*11d0*/  FFMA R25, R73.reuse, R65, R38 ;  /* 0x0000004149197223 */ /* 0x040fe20000000026 */
[C---:B------:R-:W-:Y:S01]  /*11e0*/  FFMA R27, R73.reuse, R53, R24 ;  /* 0x00000035491b7223 */ /* 0x040fe20000000018 */
[C---:B------:R-:W-:Y:S01]  /*11f0*/  FFMA R37, R73.reuse, R21, R36 ;  /* 0x0000001549257223 */ /* 0x040fe20000000024 */
[----:B------:R-:W-:Y:S01]  /*1200*/  FFMA R73, R73, R41, R26 ;  /* 0x0000002949497223 */ /* 0x000fe2000000001a */
[C---:B------:R-:W-:Y:S01]  /*1210*/  FFMA R56, R74.reuse, R66, R25 ;  /* 0x000000424a387223 */ /* 0x040fe20000000019 */
[C---:B------:R-:W-:Y:S01]  /*1220*/  FFMA R38, R74.reuse, R54, R27 ;  /* 0x000000364a267223 */ /* 0x040fe2000000001b */
[C---:B------:R-:W-:Y:S01]  /*1230*/  FFMA R36, R74.reuse, R22, R37 ;  /* 0x000000164a247223 */ /* 0x040fe20000000025 */
[----:B------:R-:W1:Y:S01]  /*1240*/  LDS.128 R24, [R81+0x1100] ;  /* 0x0011000051187984 */ /* 0x000e620000000c00 */
[----:B------:R-:W-:Y:S01]  /*1250*/  FFMA R74, R74, R42, R73 ;  /* 0x0000002a4a4a7223 */ /* 0x000fe20000000049 */
[C---:B------:R-:W-:Y:S01]  /*1260*/  FFMA R113, R75.reuse, R55, R38 ;  /* 0x000000374b717223 */ /* 0x040fe20000000026 */
[----:B------:R-:W-:Y:S01]  /*1270*/  FFMA R117, R75, R23, R36 ;  /* 0x000000174b757223 */ /* 0x000fe20000000024 */
[C---:B--2---:R-:W-:Y:S01]  /*1280*/  FFMA R36, R16.reuse, R20, R35 ;  /* 0x0000001410247223 */ /* 0x044fe20000000023 */
[C---:B------:R-:W-:Y:S01]  /*1290*/  FFMA R38, R16.reuse, R64, R33 ;  /* 0x0000004010267223 */ /* 0x040fe20000000021 */
        /* <DEDUP_REMOVED lines=11> */
[----:B------:R-:W2:Y:S01]  /*1350*/  LDS.128 R32, [R81+0x1180] ;  /* 0x0011800051207984 */ /* 0x000ea20000000c00 */
[C---:B------:R-:W-:Y:S01]  /*1360*/  FFMA R123, R19.reuse, R67, R38 ;  /* 0x00000043137b7223 */ /* 0x040fe20000000026 */
[C---:B------:R-:W-:Y:S01]  /*1370*/  FFMA R121, R19.reuse, R55, R36 ;  /* 0x0000003713797223 */ /* 0x040fe20000000024 */
[C---:B---3--:R-:W-:Y:S01]  /*1380*/  FFMA R16, R48.reuse, R20, R31 ;  /* 0x0000001430107223 */ /* 0x048fe2000000001f */
[C---:B------:R-:W-:Y:S01]  /*1390*/  FFMA R30, R48.reuse, R40, R30 ;  /* 0x00000028301e7223 */ /* 0x040fe2000000001e */
[C---:B------:R-:W-:Y:S01]  /*13a0*/  FFMA R28, R48.reuse, R52, R28 ;  /* 0x00000034301c7223 */ /* 0x040fe2000000001c */
[----:B------:R-:W-:Y:S01]  /*13b0*/  FFMA R119, R19, R43, R18 ;  /* 0x0000002b13777223 */ /* 0x000fe20000000012 */
        /* <DEDUP_REMOVED lines=8> */
[----:B------:R-:W-:Y:S01]  /*1440*/  LDS.128 R28, [R80+0x10] ;  /* 0x00001000501c7984 */ /* 0x000fe20000000c00 */
[-C--:B------:R-:W-:Y:S01]  /*1450*/  FFMA R115, R75, R67.reuse, R56 ;  /* 0x000000434b737223 */ /* 0x080fe20000000038 */
[C---:B------:R-:W-:Y:S01]  /*1460*/  FFMA R99, R71.reuse, R67, R68 ;  /* 0x0000004347637223 */ /* 0x040fe20000000044 */
[----:B------:R-:W-:Y:S01]  /*1470*/  FFMA R101, R71, R23, R70 ;  /* 0x0000001747657223 */ /* 0x000fe20000000046 */
[----:B------:R-:W3:Y:S01]  /*1480*/  LDS.128 R16, [R81+0x10] ;  /* 0x0000100051107984 */ /* 0x000ee20000000c00 */
[----:B------:R-:W-:Y:S01]  /*1490*/  FFMA R49, R49, R65, R48 ;  /* 0x0000004131317223 */ /* 0x000fe20000000030 */
[C---:B------:R-:W-:Y:S01]  /*14a0*/  FFMA R74, R51.reuse, R55, R74 ;  /* 0x00000037334a7223 */ /* 0x040fe2000000004a */
[C---:B------:R-:W-:Y:S01]  /*14b0*/  FFMA R72, R51.reuse, R43, R72 ;  /* 0x0000002b33487223 */ /* 0x040fe20000000048 */
[----:B------:R-:W4:Y:S01]  /*14c0*/  LDS.128 R36, [R80+0x90] ;  /* 0x0000900050247984 */ /* 0x000f220000000c00 */
[----:B-1----:R-:W-:Y:S01]  /*14d0*/  FFMA R48, R24, R64, R61 ;  /* 0x0000004018307223 */ /* 0x002fe2000000003d */
[----:B------:R-:W-:Y:S01]  /*14e0*/  FFMA R88, R50, R66, R49 ;  /* 0x0000004232587223 */ /* 0x000fe20000000031 */
[C---:B------:R-:W-:Y:S01]  /*14f0*/  FFMA R60, R24.reuse, R52, R60 ;  /* 0x00000034183c7223 */ /* 0x040fe2000000003c */
[----:B------:R-:W1:Y:S01]  /*1500*/  LDS.128 R56, [R80+0x110] ;  /* 0x0001100050387984 */ /* 0x000e620000000c00 */
[C---:B------:R-:W-:Y:S01]  /*1510*/  FFMA R62, R24.reuse, R40, R62 ;  /* 0x00000028183e7223 */ /* 0x040fe2000000003e */
[C---:B------:R-:W-:Y:S01]  /*1520*/  FFMA R88, R51.reuse, R67, R88 ;  /* 0x0000004333587223 */ /* 0x040fe20000000058 */
[----:B------:R-:W-:Y:S01]  /*1530*/  FFMA R90, R51, R23, R90 ;  /* 0x00000017335a7223 */ /* 0x000fe2000000005a */
[----:B------:R-:W5:Y:S01]  /*1540*/  LDS.128 R68, [R80+0x190] ;  /* 0x0001900050447984 */ /* 0x000f620000000c00 */
[----:B------:R-:W-:Y:S01]  /*1550*/  FFMA R24, R24, R20, R63 ;  /* 0x0000001418187223 */ /* 0x000fe2000000003f */
[C---:B------:R-:W-:Y:S01]  /*1560*/  FFMA R61, R25.reuse, R65, R48 ;  /* 0x00000041193d7223 */ /* 0x040fe20000000030 */
[C---:B------:R-:W-:Y:S01]  /*1570*/  FFMA R63, R25.reuse, R53, R60 ;  /* 0x00000035193f7223 */ /* 0x040fe2000000003c */
[----:B------:R-:W5:Y:S01]  /*1580*/  LDS.128 R48, [R81+0x90] ;  /* 0x0000900051307984 */ /* 0x000f620000000c00 */
        /* <DEDUP_REMOVED lines=10> */
[C---:B--2---:R-:W-:Y:S01]  /*1630*/  FFMA R40, R32.reuse, R40, R46 ;  /* 0x0000002820287223 */ /* 0x044fe2000000002e */
[----:B------:R-:W2:Y:S01]  /*1640*/  LDS.128 R24, [R81+0x110] ;  /* 0x0001100051187984 */ /* 0x000ea20000000c00 */
        /* <DEDUP_REMOVED lines=11> */
[C---:B---3--:R-:W-:Y:S01]  /*1700*/  FFMA R22, R16.reuse, R28, R89 ;  /* 0x0000001c10167223 */ /* 0x048fe20000000059 */
[C---:B------:R-:W-:Y:S01]  /*1710*/  FFMA R67, R35.reuse, R67, R66 ;  /* 0x0000004323437223 */ /* 0x040fe20000000042 */
[C---:B------:R-:W-:Y:S01]  /*1720*/  FFMA R65, R35.reuse, R55, R54 ;  /* 0x0000003723417223 */ /* 0x040fe20000000036 */
[C---:B------:R-:W-:Y:S01]  /*1730*/  FFMA R60, R35.reuse, R43, R60 ;  /* 0x0000002b233c7223 */ /* 0x040fe2000000003c */
[C---:B----4-:R-:W-:Y:S01]  /*1740*/  FFMA R32, R16.reuse, R36, R91 ;  /* 0x0000002410207223 */ /* 0x050fe2000000005b */
[----:B------:R-:W-:Y:S01]  /*1750*/  FFMA R62, R35, R23, R62 ;  /* 0x00000017233e7223 */ /* 0x000fe2000000003e */
[C---:B------:R-:W-:Y:S01]  /*1760*/  FFMA R35, R17.reuse, R29, R22 ;  /* 0x0000001d11237223 */ /* 0x040fe20000000016 */
[----:B------:R-:W-:Y:S01]  /*1770*/  LDS.128 R52, [R81+0x1110] ;  /* 0x0011100051347984 */ /* 0x000fe20000000c00 */
[----:B-1----:R-:W-:Y:S01]  /*1780*/  FFMA R20, R16, R56, R87 ;  /* 0x0000003810147223 */ /* 0x002fe20000000057 */
[C---:B------:R-:W-:Y:S01]  /*1790*/  FFMA R33, R17.reuse, R37, R32 ;  /* 0x0000002511217223 */ /* 0x040fe20000000020 */
[----:B------:R-:W-:Y:S01]  /*17a0*/  FFMA R32, R18, R30, R35 ;  /* 0x0000001e12207223 */ /* 0x000fe20000000023 */
[----:B-----5:R-:W-:Y:S01]  /*17b0*/  FFMA R16, R16, R68, R93 ;  /* 0x0000004410107223 */ /* 0x020fe2000000005d */
[C---:B------:R-:W-:Y:S01]  /*17c0*/  FFMA R41, R17.reuse, R57, R20 ;  /* 0x0000003911297223 */ /* 0x040fe20000000014 */
[C---:B------:R-:W-:Y:S01]  /*17d0*/  FFMA R34, R18.reuse, R38, R33 ;  /* 0x0000002612227223 */ /* 0x040fe20000000021 */
[----:B------:R-:W1:Y:S01]  /*17e0*/  LDS.128 R20, [R81+0x190] ;  /* 0x0001900051147984 */ /* 0x000e620000000c00 */
[----:B------:R-:W-:Y:S01]  /*17f0*/  FFMA R17, R17, R69, R16 ;  /* 0x0000004511117223 */ /* 0x000fe20000000010 */
[----:B------:R-:W-:Y:S01]  /*1800*/  FFMA R16, R18, R58, R41 ;  /* 0x0000003a12107223 */ /* 0x000fe20000000029 */
[C---:B------:R-:W-:Y:S01]  /*1810*/  FFMA R89, R19.reuse, R31, R32 ;  /* 0x0000001f13597223 */ /* 0x040fe20000000020 */
[----:B------:R-:W-:Y:S01]  /*1820*/  FFMA R32, R48, R36, R99 ;  /* 0x0000002430207223 */ /* 0x000fe20000000063 */
[----:B------:R-:W-:Y:S01]  /*1830*/  FFMA R18, R18, R70, R17 ;  /* 0x0000004612127223 */ /* 0x000fe20000000011 */
[----:B------:R-:W-:Y:S01]  /*1840*/  FFMA R87, R19, R59, R16 ;  /* 0x0000003b13577223 */ /* 0x000fe20000000010 */
[C---:B------:R-:W-:Y:S01]  /*1850*/  FFMA R16, R48.reuse, R56, R95 ;  /* 0x0000003830107223 */ /* 0x040fe2000000005f */
[----:B------:R-:W-:Y:S01]  /*1860*/  FFMA R33, R49, R37, R32 ;  /* 0x0000002531217223 */ /* 0x000fe20000000020 */
[C---:B------:R-:W-:Y:S01]  /*1870*/  FFMA R93, R19.reuse, R71, R18 ;  /* 0x00000047135d7223 */ /* 0x040fe20000000012 */
[----:B------:R-:W-:Y:S01]  /*1880*/  FFMA R18, R48, R28, R97 ;  /* 0x0000001c30127223 */ /* 0x000fe20000000061 */
[----:B------:R-:W-:Y:S01]  /*1890*/  FFMA R91, R19, R39, R34 ;  /* 0x00000027135b7223 */ /* 0x000fe20000000022 */
[C---:B------:R-:W-:Y:S01]  /*18a0*/  FFMA R41, R49.reuse, R57, R16 ;  /* 0x0000003931297223 */ /* 0x040fe20000000010 */
[----:B------:R-:W-:Y:S01]  /*18b0*/  FFMA R40, R50, R38, R33 ;  /* 0x0000002632287223 */ /* 0x000fe20000000021 */
[----:B------:R-:W-:Y:S01]  /*18c0*/  FFMA R35, R49, R29, R18 ;  /* 0x0000001d31237223 */ /* 0x000fe20000000012 */
[----:B------:R-:W-:Y:S01]  /*18d0*/  FFMA R48, R48, R68, R101 ;  /* 0x0000004430307223 */ /* 0x000fe20000000065 */
[----:B------:R-:W3:Y:S01]  /*18e0*/  LDS.128 R16, [R81+0x1010] ;  /* 0x0010100051107984 */ /* 0x000ee20000000c00 */
[----:B------:R-:W-:Y:S01]  /*18f0*/  FFMA R99, R51, R39, R40 ;  /* 0x0000002733637223 */ /* 0x000fe20000000028 */
[----:B--2---:R-:W-:Y:S01]  /*1900*/  FFMA R40, R24, R36, R107 ;  /* 0x0000002418287223 */ /* 0x004fe2000000006b */
[C---:B------:R-:W-:Y:S01]  /*1910*/  FFMA R34, R50.reuse, R30, R35 ;  /* 0x0000001e32227223 */ /* 0x040fe20000000023 */
[----:B------:R-:W-:Y:S01]  /*1920*/  FFMA R32, R50, R58, R41 ;  /* 0x0000003a32207223 */ /* 0x000fe20000000029 */
[----:B------:R-:W-:Y:S01]  /*1930*/  FFMA R49, R49, R69, R48 ;  /* 0x0000004531317223 */ /* 0x000fe20000000030 */
[----:B------:R-:W-:Y:S01]  /*1940*/  FFMA R33, R25, R37, R40 ;  /* 0x0000002519217223 */ /* 0x000fe20000000028 */
[C---:B------:R-:W-:Y:S01]  /*1950*/  FFMA R97, R51.reuse, R31, R34 ;  /* 0x0000001f33617223 */ /* 0x040fe20000000022 */
[----:B------:R-:W2:Y:S01]  /*1960*/  LDS.128 R40, [R81+0x1090] ;  /* 0x0010900051287984 */ /* 0x000ea20000000c00 */
[----:B------:R-:W-:Y:S01]  /*1970*/  FFMA R95, R51, R59, R32 ;  /* 0x0000003b335f7223 */ /* 0x000fe20000000020 */
        /* <DEDUP_REMOVED lines=14> */
[C---:B-1----:R-:W-:Y:S01]  /*1a60*/  FFMA R24, R20.reuse, R68, R117 ;  /* 0x0000004414187223 */ /* 0x042fe20000000075 */
[C---:B------:R-:W-:Y:S01]  /*1a70*/  FFMA R32, R20.reuse, R36, R115 ;  /* 0x0000002414207223 */ /* 0x040fe20000000073 */
[C---:B------:R-:W-:Y:S01]  /*1a80*/  FFMA R26, R20.reuse, R28, R113 ;  /* 0x0000001c141a7223 */ /* 0x040fe20000000071 */
[----:B------:R-:W-:Y:S01]  /*1a90*/  FFMA R20, R20, R56, R111 ;  /* 0x0000003814147223 */ /* 0x000fe2000000006f */
        /* <DEDUP_REMOVED lines=16> */
[----:B------:R-:W-:Y:S01]  /*1ba0*/  FFMA R16, R16, R56, R119 ;  /* 0x0000003810107223 */ /* 0x000fe20000000077 */
[C---:B------:R-:W-:Y:S01]  /*1bb0*/  FFMA R25, R17.reuse, R69, R20 ;  /* 0x0000004511197223 */ /* 0x040fe20000000014 */
[C---:B------:R-:W-:Y:S01]  /*1bc0*/  FFMA R21, R17.reuse, R37, R24 ;  /* 0x0000002511157223 */ /* 0x040fe20000000018 */
[C---:B------:R-:W-:Y:S01]  /*1bd0*/  FFMA R23, R17.reuse, R29, R22 ;  /* 0x0000001d11177223 */ /* 0x040fe20000000016 */
[----:B------:R-:W-:Y:S01]  /*1be0*/  FFMA R17, R17, R57, R16 ;  /* 0x0000003911117223 */ /* 0x000fe20000000010 */
[----:B------:R-:W1:Y:S01]  /*1bf0*/  LDS.128 R44, [R81+0x1190] ;  /* 0x00119000512c7984 */ /* 0x000e620000000c00 */
[C---:B------:R-:W-:Y:S01]  /*1c00*/  FFMA R16, R18.reuse, R70, R25 ;  /* 0x0000004612107223 */ /* 0x040fe20000000019 */
[C---:B------:R-:W-:Y:S01]  /*1c10*/  FFMA R22, R18.reuse, R38, R21 ;  /* 0x0000002612167223 */ /* 0x040fe20000000015 */
[C---:B------:R-:W-:Y:S01]  /*1c20*/  FFMA R20, R18.reuse, R30, R23 ;  /* 0x0000001e12147223 */ /* 0x040fe20000000017 */
[----:B------:R-:W-:Y:S01]  /*1c30*/  FFMA R18, R18, R58, R17 ;  /* 0x0000003a12127223 */ /* 0x000fe20000000011 */
[C---:B--2---:R-:W-:Y:S01]  /*1c40*/  FFMA R72, R40.reuse, R56, R72 ;  /* 0x0000003828487223 */ /* 0x044fe20000000048 */
[C---:B------:R-:W-:Y:S01]  /*1c50*/  FFMA R74, R40.reuse, R28, R74 ;  /* 0x0000001c284a7223 */ /* 0x040fe2000000004a */
[C---:B------:R-:W-:Y:S01]  /*1c60*/  FFMA R123, R19.reuse, R39, R22 ;  /* 0x00000027137b7223 */ /* 0x040fe20000000016 */
        /* <DEDUP_REMOVED lines=8> */
[----:B------:R-:W-:Y:S01]  /*1cf0*/  FFMA R88, R40, R36, R88 ;  /* 0x0000002428587223 */ /* 0x000fe20000000058 */
[C---:B------:R-:W-:Y:S01]  /*1d00*/  FFMA R72, R42.reuse, R58, R19 ;  /* 0x0000003a2a487223 */ /* 0x040fe20000000013 */
[C---:B------:R-:W-:Y:S01]  /*1d10*/  FFMA R74, R42.reuse, R30, R17 ;  /* 0x0000001e2a4a7223 */ /* 0x040fe20000000011 */
[----:B------:R-:W-:Y:S01]  /*1d20*/  LDS.128 R48, [R81+0x20] ;  /* 0x0000200051307984 */ /* 0x000fe20000000c00 */
[----:B------:R-:W-:Y:S01]  /*1d30*/  FFMA R41, R41, R37, R88 ;  /* 0x0000002529297223 */ /* 0x000fe20000000058 */
[----:B------:R-:W-:Y:S01]  /*1d40*/  FFMA R90, R42, R70, R21 ;  /* 0x000000462a5a7223 */ /* 0x000fe20000000015 */
[----:B------:R-:W-:Y:S01]  /*1d50*/  FFMA R40, R52, R56, R61 ;  /* 0x0000003834287223 */ /* 0x000fe2000000003d */
[----:B------:R-:W2:Y:S01]  /*1d60*/  LDS.128 R16, [R80+0x20] ;  /* 0x0000200050107984 */ /* 0x000ea20000000c00 */
[----:B------:R-:W-:Y:S01]  /*1d70*/  FFMA R88, R42, R38, R41 ;  /* 0x000000262a587223 */ /* 0x000fe20000000029 */
[C---:B------:R-:W-:Y:S01]  /*1d80*/  FFMA R42, R52.reuse, R28, R63 ;  /* 0x0000001c342a7223 */ /* 0x040fe2000000003f */
[C---:B------:R-:W-:Y:S01]  /*1d90*/  FFMA R92, R52.reuse, R36, R73 ;  /* 0x00000024345c7223 */ /* 0x040fe20000000049 */
[----:B------:R-:W3:Y:S01]  /*1da0*/  LDS.128 R24, [R80+0x120] ;  /* 0x0001200050187984 */ /* 0x000ee20000000c00 */
[C---:B------:R-:W-:Y:S01]  /*1db0*/  FFMA R88, R43.reuse, R39, R88 ;  /* 0x000000272b587223 */ /* 0x040fe20000000058 */
[C---:B------:R-:W-:Y:S01]  /*1dc0*/  FFMA R74, R43.reuse, R31, R74 ;  /* 0x0000001f2b4a7223 */ /* 0x040fe2000000004a */
[C---:B------:R-:W-:Y:S01]  /*1dd0*/  FFMA R72, R43.reuse, R59, R72 ;  /* 0x0000003b2b487223 */ /* 0x040fe20000000048 */
[----:B------:R-:W4:Y:S01]  /*1de0*/  LDS.128 R20, [R80+0xa0] ;  /* 0x0000a00050147984 */ /* 0x000f220000000c00 */
[----:B------:R-:W-:Y:S01]  /*1df0*/  FFMA R90, R43, R71, R90 ;  /* 0x000000472b5a7223 */ /* 0x000fe2000000005a */
[C---:B------:R-:W-:Y:S01]  /*1e00*/  FFMA R63, R53.reuse, R29, R42 ;  /* 0x0000001d353f7223 */ /* 0x040fe2000000002a */
[C---:B------:R-:W-:Y:S01]  /*1e10*/  FFMA R73, R53.reuse, R57, R40 ;  /* 0x0000003935497223 */ /* 0x040fe20000000028 */
[----:B------:R-:W5:Y:S01]  /*1e20*/  LDS.128 R32, [R80+0x1a0] ;  /* 0x0001a00050207984 */ /* 0x000f620000000c00 */
[----:B------:R-:W-:Y:S01]  /*1e30*/  FFMA R52, R52, R68, R75 ;  /* 0x0000004434347223 */ /* 0x000fe2000000004b */
[C---:B------:R-:W-:Y:S01]  /*1e40*/  FFMA R61, R53.reuse, R37, R92 ;  /* 0x00000025353d7223 */ /* 0x040fe2000000005c */
[C---:B------:R-:W-:Y:S01]  /*1e50*/  FFMA R92, R54.reuse, R30, R63 ;  /* 0x0000001e365c7223 */ /* 0x040fe2000000003f */
[----:B------:R-:W5:Y:S01]  /*1e60*/  LDS.128 R40, [R81+0xa0] ;  /* 0x0000a00051287984 */ /* 0x000f620000000c00 */
[----:B------:R-:W-:Y:S01]  /*1e70*/  FFMA R53, R53, R69, R52 ;  /* 0x0000004535357223 */ /* 0x000fe20000000034 */
[C---:B------:R-:W-:Y:S01]  /*1e80*/  FFMA R94, R54.reuse, R38, R61 ;  /* 0x00000026365e7223 */ /* 0x040fe2000000003d */
[----:B------:R-:W-:Y:S01]  /*1e90*/  FFMA R52, R54, R58, R73 ;  /* 0x0000003a36347223 */ /* 0x000fe20000000049 */
[----:B-1----:R-:W-:Y:S01]  /*1ea0*/  FFMA R28, R44, R28, R65 ;  /* 0x0000001c2c1c7223 */ /* 0x002fe20000000041 */
[----:B------:R-:W-:Y:S01]  /*1eb0*/  FFMA R54, R54, R70, R53 ;  /* 0x0000004636367223 */ /* 0x000fe20000000035 */
[C---:B------:R-:W-:Y:S01]  /*1ec0*/  FFMA R103, R55.reuse, R39, R94 ;  /* 0x0000002737677223 */ /* 0x040fe2000000005e */
[----:B------:R-:W-:Y:S01]  /*1ed0*/  FFMA R75, R55, R31, R92 ;  /* 0x0000001f374b7223 */ /* 0x000fe2000000005c */
[----:B------:R-:W-:Y:S01]  /*1ee0*/  FFMA R29, R45, R29, R28 ;  /* 0x0000001d2d1d7223 */ /* 0x000fe2000000001c */
[C---:B------:R-:W-:Y:S01]  /*1ef0*/  FFMA R73, R55.reuse, R59, R52 ;  /* 0x0000003b37497223 */ /* 0x040fe20000000034 */
[----:B------:R-:W-:Y:S01]  /*1f00*/  FFMA R111, R55, R71, R54 ;  /* 0x00000047376f7223 */ /* 0x000fe20000000036 */
[C---:B------:R-:W-:Y:S01]  /*1f10*/  FFMA R36, R44.reuse, R36, R67 ;  /* 0x000000242c247223 */ /* 0x040fe20000000043 */
[----:B------:R-:W1:Y:S01]  /*1f20*/  LDS.128 R52, [R81+0x120] ;  /* 0x0001200051347984 */ /* 0x000e620000000c00 */
[----:B------:R-:W-:Y:S01]  /*1f30*/  FFMA R60, R44, R56, R60 ;  /* 0x000000382c3c7223 */ /* 0x000fe2000000003c */
[----:B------:R-:W-:Y:S01]  /*1f40*/  FFMA R30, R46, R30, R29 ;  /* 0x0000001e2e1e7223 */ /* 0x000fe2000000001d */
[----:B------:R-:W-:Y:S01]  /*1f50*/  FFMA R62, R44, R68, R62 ;  /* 0x000000442c3e7223 */ /* 0x000fe2000000003e */
[C---:B------:R-:W-:Y:S01]  /*1f60*/  FFMA R37, R45.reuse, R37, R36 ;  /* 0x000000252d257223 */ /* 0x040fe20000000024 */
[----:B------:R-:W-:Y:S01]  /*1f70*/  FFMA R57, R45, R57, R60 ;  /* 0x000000392d397223 */ /* 0x000fe2000000003c */
[----:B------:R-:W-:Y:S01]  /*1f80*/  FFMA R67, R47, R31, R30 ;  /* 0x0000001f2f437223 */ /* 0x000fe2000000001e */
[----:B------:R-:W-:Y:S01]  /*1f90*/  FFMA R45, R45, R69, R62 ;  /* 0x000000452d2d7223 */ /* 0x000fe2000000003e */
[C---:B------:R-:W-:Y:S01]  /*1fa0*/  FFMA R38, R46.reuse, R38, R37 ;  /* 0x000000262e267223 */ /* 0x040fe20000000025 */
[C---:B------:R-:W-:Y:S01]  /*1fb0*/  FFMA R58, R46.reuse, R58, R57 ;  /* 0x0000003a2e3a7223 */ /* 0x040fe20000000039 */
[----:B------:R-:W-:Y:S01]  /*1fc0*/  LDS.128 R60, [R81+0x1120] ;  /* 0x00112000513c7984 */ /* 0x000fe20000000c00 */
[----:B------:R-:W-:Y:S01]  /*1fd0*/  FFMA R46, R46, R70, R45 ;  /* 0x000000462e2e7223 */ /* 0x000fe2000000002d */
[C---:B--2---:R-:W-:Y:S01]  /*1fe0*/  FFMA R30, R48.reuse, R16, R89 ;  /* 0x00000010301e7223 */ /* 0x044fe20000000059 */
[C---:B------:R-:W-:Y:S01]  /*1ff0*/  FFMA R65, R47.reuse, R39, R38 ;  /* 0x000000272f417223 */ /* 0x040fe20000000026 */
[C---:B------:R-:W-:Y:S01]  /*2000*/  FFMA R69, R47.reuse, R59, R58 ;  /* 0x0000003b2f457223 */ /* 0x040fe2000000003a */
[----:B------:R-:W-:Y:S01]  /*2010*/  FFMA R71, R47, R71, R46 ;  /* 0x000000472f477223 */ /* 0x000fe2000000002e */
[C---:B---3--:R-:W-:Y:S01]  /*2020*/  FFMA R28, R48.reuse, R24, R87 ;  /* 0x00000018301c7223 */ /* 0x048fe20000000057 */
[C---:B------:R-:W-:Y:S01]  /*2030*/  FFMA R39, R49.reuse, R17, R30 ;  /* 0x0000001131277223 */ /* 0x040fe2000000001e */
[----:B------:R-:W-:Y:S01]  /*2040*/  LDS.128 R56, [R81+0x30] ;  /* 0x0000300051387984 */ /* 0x000fe20000000c00 */
[----:B----4-:R-:W-:Y:S01]  /*2050*/  FFMA R36, R48, R20, R91 ;  /* 0x0000001430247223 */ /* 0x010fe2000000005b */
[C---:B------:R-:W-:Y:S01]  /*2060*/  FFMA R45, R49.reuse, R25, R28 ;  /* 0x00000019312d7223 */ /* 0x040fe2000000001c */
[C---:B------:R-:W-:Y:S01]  /*2070*/  FFMA R38, R50.reuse, R18, R39 ;  /* 0x0000001232267223 */ /* 0x040fe20000000027 */
[----:B------:R-:W2:Y:S01]  /*2080*/  LDS.128 R28, [R81+0x1a0] ;  /* 0x0001a000511c7984 */ /* 0x000ea20000000c00 */
[----:B------:R-:W-:Y:S01]  /*2090*/  FFMA R37, R49, R21, R36 ;  /* 0x0000001531257223 */ /* 0x000fe20000000024 */
[----:B------:R-:W-:Y:S01]  /*20a0*/  FFMA R36, R50, R26, R45 ;  /* 0x0000001a32247223 */ /* 0x000fe2000000002d */
[----:B-----5:R-:W-:Y:S01]  /*20b0*/  FFMA R48, R48, R32, R93 ;  /* 0x0000002030307223 */ /* 0x020fe2000000005d */
[C---:B------:R-:W-:Y:S01]  /*20c0*/  FFMA R89, R51.reuse, R19, R38 ;  /* 0x0000001333597223 */ /* 0x040fe20000000026 */
        /* <DEDUP_REMOVED lines=9> */
[C---:B------:R-:W-:Y:S01]  /*2160*/  FFMA R49, R41.reuse, R25, R36 ;  /* 0x0000001929317223 */ /* 0x040fe20000000024 */
[----:B------:R-:W-:Y:S01]  /*2170*/  FFMA R40, R40, R32, R101 ;  /* 0x0000002028287223 */ /* 0x000fe20000000065 */
[----:B------:R-:W3:Y:S01]  /*2180*/  LDS.128 R36, [R81+0x1020] ;  /* 0x0010200051247984 */ /* 0x000ee20000000c00 */
[----:B------:R-:W-:Y:S01]  /*2190*/  FFMA R45, R41, R21, R44 ;  /* 0x00000015292d7223 */ /* 0x000fe2000000002c */
[----:B------:R-:W-:Y:S01]  /*21a0*/  FFMA R93, R51, R35, R50 ;  /* 0x00000023335d7223 */ /* 0x000fe20000000032 */
[----:B------:R-:W-:Y:S01]  /*21b0*/  FFMA R41, R41, R33, R40 ;  /* 0x0000002129297223 */ /* 0x000fe20000000028 */
[C---:B------:R-:W-:Y:S01]  /*21c0*/  FFMA R40, R42.reuse, R26, R49 ;  /* 0x0000001a2a287223 */ /* 0x040fe20000000031 */
[C---:B------:R-:W-:Y:S01]  /*21d0*/  FFMA R46, R42.reuse, R22, R45 ;  /* 0x000000162a2e7223 */ /* 0x040fe2000000002d */
[----:B------:R-:W4:Y:S01]  /*21e0*/  LDS.128 R48, [R81+0x10a0] ;  /* 0x0010a00051307984 */ /* 0x000f220000000c00 */
[C---:B------:R-:W-:Y:S01]  /*21f0*/  FFMA R44, R42.reuse, R18, R47 ;  /* 0x000000122a2c7223 */ /* 0x040fe2000000002f */
[----:B------:R-:W-:Y:S01]  /*2200*/  FFMA R42, R42, R34, R41 ;  /* 0x000000222a2a7223 */ /* 0x000fe20000000029 */
[C---:B------:R-:W-:Y:S01]  /*2210*/  FFMA R95, R43.reuse, R27, R40 ;  /* 0x0000001b2b5f7223 */ /* 0x040fe20000000028 */
[C---:B-1----:R-:W-:Y:S01]  /*2220*/  FFMA R40, R52.reuse, R24, R105 ;  /* 0x0000001834287223 */ /* 0x042fe20000000069 */
        /* <DEDUP_REMOVED lines=13> */
[C---:B--2---:R-:W-:Y:S01]  /*2300*/  FFMA R66, R28.reuse, R32, R66 ;  /* 0x000000201c427223 */ /* 0x044fe20000000042 */
[----:B------:R-:W-:Y:S01]  /*2310*/  FFMA R107, R55, R19, R42 ;  /* 0x00000013376b7223 */ /* 0x000fe2000000002a */
        /* <DEDUP_REMOVED lines=21> */
[-C--:B------:R-:W-:Y:S01]  /*2470*/  FFMA R64, R55, R35.reuse, R64 ;  /* 0x0000002337407223 */ /* 0x080fe20000000040 */
[----:B------:R-:W-:Y:S01]  /*2480*/  FFMA R66, R31, R35, R66 ;  /* 0x000000231f427223 */ /* 0x000fe20000000042 */
[----:B------:R-:W1:Y:S01]  /*2490*/  LDS.128 R52, [R81+0x11a0] ;  /* 0x0011a00051347984 */ /* 0x000e620000000c00 */
[C---:B------:R-:W-:Y:S01]  /*24a0*/  FFMA R41, R37.reuse, R33, R28 ;  /* 0x0000002125297223 */ /* 0x040fe2000000001c */
[C---:B------:R-:W-:Y:S01]  /*24b0*/  FFMA R29, R37.reuse, R21, R40 ;  /* 0x00000015251d7223 */ /* 0x040fe20000000028 */
[C---:B------:R-:W-:Y:S01]  /*24c0*/  FFMA R31, R37.reuse, R17, R30 ;  /* 0x00000011251f7223 */ /* 0x040fe2000000001e */
[----:B------:R-:W-:Y:S01]  /*24d0*/  FFMA R37, R37, R25, R36 ;  /* 0x0000001925257223 */ /* 0x000fe20000000024 */
[C---:B----4-:R-:W-:Y:S01]  /*24e0*/  FFMA R90, R48.reuse, R32, R90 ;  /* 0x00000020305a7223 */ /* 0x050fe2000000005a */
        /* <DEDUP_REMOVED lines=17> */
[----:B------:R-:W2:Y:S01]  /*2600*/  LDS.128 R36, [R80+0xb0] ;  /* 0x0000b00050247984 */ /* 0x000ea20000000c00 */
[----:B------:R-:W-:Y:S01]  /*2610*/  FFMA R49, R49, R21, R88 ;  /* 0x0000001531317223 */ /* 0x000fe20000000058 */
[C---:B------:R-:W-:Y:S01]  /*2620*/  FFMA R48, R60.reuse, R24, R73 ;  /* 0x000000183c307223 */ /* 0x040fe20000000049 */
[----:B------:R-:W-:Y:S01]  /*2630*/  FFMA R88, R60, R20, R103 ;  /* 0x000000143c587223 */ /* 0x000fe20000000067 */
[----:B------:R-:W3:Y:S01]  /*2640*/  LDS.128 R28, [R80+0x30] ;  /* 0x00003000501c7984 */ /* 0x000ee20000000c00 */
[----:B------:R-:W-:Y:S01]  /*2650*/  FFMA R72, R50, R22, R49 ;  /* 0x0000001632487223 */ /* 0x000fe20000000031 */
[C---:B------:R-:W-:Y:S01]  /*2660*/  FFMA R50, R60.reuse, R16, R75 ;  /* 0x000000103c327223 */ /* 0x040fe2000000004b */
[C---:B------:R-:W-:Y:S01]  /*2670*/  FFMA R70, R51.reuse, R19, R70 ;  /* 0x0000001333467223 */ /* 0x040fe20000000046 */
[----:B------:R-:W4:Y:S01]  /*2680*/  LDS.128 R40, [R80+0x130] ;  /* 0x0001300050287984 */ /* 0x000f220000000c00 */
[C---:B------:R-:W-:Y:S01]  /*2690*/  FFMA R72, R51.reuse, R23, R72 ;  /* 0x0000001733487223 */ /* 0x040fe20000000048 */
[C---:B------:R-:W-:Y:S01]  /*26a0*/  FFMA R68, R51.reuse, R27, R68 ;  /* 0x0000001b33447223 */ /* 0x040fe20000000044 */
[----:B------:R-:W-:Y:S01]  /*26b0*/  FFMA R74, R51, R35, R74 ;  /* 0x00000023334a7223 */ /* 0x000fe2000000004a */
[C---:B------:R-:W-:Y:S01]  /*26c0*/  FFMA R75, R61.reuse, R17, R50 ;  /* 0x000000113d4b7223 */ /* 0x040fe20000000032 */
[C---:B------:R-:W-:Y:S01]  /*26d0*/  FFMA R103, R61.reuse, R25, R48 ;  /* 0x000000193d677223 */ /* 0x040fe20000000030 */
[----:B------:R-:W-:Y:S01]  /*26e0*/  LDS.128 R44, [R80+0x1b0] ;  /* 0x0001b000502c7984 */ /* 0x000fe20000000c00 */
        /* <DEDUP_REMOVED lines=10> */
[C---:B------:R-:W-:Y:S01]  /*2790*/  FFMA R75, R63.reuse, R19, R88 ;  /* 0x000000133f4b7223 */ /* 0x040fe20000000058 */
[C---:B------:R-:W-:Y:S01]  /*27a0*/  FFMA R73, R63.reuse, R27, R60 ;  /* 0x0000001b3f497223 */ /* 0x040fe2000000003c */
[----:B------:R-:W-:Y:S01]  /*27b0*/  FFMA R111, R63, R35, R62 ;  /* 0x000000233f6f7223 */ /* 0x000fe2000000003e */
[C---:B------:R-:W-:Y:S01]  /*27c0*/  FFMA R20, R52.reuse, R20, R65 ;  /* 0x0000001434147223 */ /* 0x040fe20000000041 */
[C---:B------:R-:W-:Y:S01]  /*27d0*/  FFMA R17, R53.reuse, R17, R16 ;  /* 0x0000001135117223 */ /* 0x040fe20000000010 */
[----:B------:R-:W1:Y:S01]  /*27e0*/  LDS.128 R60, [R81+0x130] ;  /* 0x00013000513c7984 */ /* 0x000e620000000c00 */
[----:B------:R-:W-:Y:S01]  /*27f0*/  FFMA R24, R52, R24, R69 ;  /* 0x0000001834187223 */ /* 0x000fe20000000045 */
        /* <DEDUP_REMOVED lines=8> */
[----:B--2---:R-:W-:Y:S01]  /*2880*/  FFMA R20, R56, R36, R91 ;  /* 0x0000002438147223 */ /* 0x004fe2000000005b */
[C---:B------:R-:W-:Y:S01]  /*2890*/  FFMA R65, R55.reuse, R23, R22 ;  /* 0x0000001737417223 */ /* 0x040fe20000000016 */
[----:B------:R-:W-:Y:S01]  /*28a0*/  FFMA R34, R54, R34, R33 ;  /* 0x0000002236227223 */ /* 0x000fe20000000021 */
[----:B------:R-:W-:Y:S01]  /*28b0*/  FFMA R69, R55, R27, R26 ;  /* 0x0000001b37457223 */ /* 0x000fe2000000001a */
[C---:B---3--:R-:W-:Y:S01]  /*28c0*/  FFMA R18, R56.reuse, R28, R89 ;  /* 0x0000001c38127223 */ /* 0x048fe20000000059 */
[----:B------:R-:W-:Y:S01]  /*28d0*/  FFMA R21, R57, R37, R20 ;  /* 0x0000002539157223 */ /* 0x000fe20000000014 */
[----:B------:R-:W-:Y:S01]  /*28e0*/  FFMA R71, R55, R35, R34 ;  /* 0x0000002337477223 */ /* 0x000fe20000000022 */
[----:B----4-:R-:W-:Y:S01]  /*28f0*/  FFMA R16, R56, R40, R87 ;  /* 0x0000002838107223 */ /* 0x010fe20000000057 */
[C---:B------:R-:W-:Y:S01]  /*2900*/  FFMA R23, R57.reuse, R29, R18 ;  /* 0x0000001d39177223 */ /* 0x040fe20000000012 */
[C---:B------:R-:W-:Y:S01]  /*2910*/  FFMA R24, R58.reuse, R38, R21 ;  /* 0x000000263a187223 */ /* 0x040fe20000000015 */
[----:B------:R-:W-:Y:S01]  /*2920*/  LDS.128 R52, [R81+0x11b0] ;  /* 0x0011b00051347984 */ /* 0x000fe20000000c00 */
[----:B------:R-:W-:Y:S01]  /*2930*/  FFMA R25, R57, R41, R16 ;  /* 0x0000002939197223 */ /* 0x000fe20000000010 */
[C---:B------:R-:W-:Y:S01]  /*2940*/  FFMA R22, R58.reuse, R30, R23 ;  /* 0x0000001e3a167223 */ /* 0x040fe20000000017 */
[C---:B------:R-:W-:Y:S01]  /*2950*/  FFMA R91, R59.reuse, R39, R24 ;  /* 0x000000273b5b7223 */ /* 0x040fe20000000018 */
[----:B------:R-:W2:Y:S01]  /*2960*/  LDS.128 R16, [R81+0x1b0] ;  /* 0x0001b00051107984 */ /* 0x000ea20000000c00 */
[----:B------:R-:W-:Y:S01]  /*2970*/  FFMA R20, R58, R42, R25 ;  /* 0x0000002a3a147223 */ /* 0x000fe20000000019 */
[C---:B------:R-:W-:Y:S01]  /*2980*/  FFMA R89, R59.reuse, R31, R22 ;  /* 0x0000001f3b597223 */ /* 0x040fe20000000016 */
[C---:B-----5:R-:W-:Y:S01]  /*2990*/  FFMA R24, R48.reuse, R36, R99 ;  /* 0x0000002430187223 */ /* 0x060fe20000000063 */
        /* <DEDUP_REMOVED lines=12> */
[----:B------:R-:W3:Y:S01]  /*2a60*/  LDS.128 R20, [R81+0x1030] ;  /* 0x0010300051147984 */ /* 0x000ee20000000c00 */
[C---:B------:R-:W-:Y:S01]  /*2a70*/  FFMA R99, R51.reuse, R39, R32 ;  /* 0x0000002733637223 */ /* 0x040fe20000000020 */
[C---:B------:R-:W-:Y:S01]  /*2a80*/  FFMA R97, R51.reuse, R31, R26 ;  /* 0x0000001f33617223 */ /* 0x040fe2000000001a */
[C---:B------:R-:W-:Y:S01]  /*2a90*/  FFMA R95, R51.reuse, R43, R24 ;  /* 0x0000002b335f7223 */ /* 0x040fe20000000018 */
[----:B------:R-:W-:Y:S01]  /*2aa0*/  FFMA R101, R51, R47, R50 ;  /* 0x0000002f33657223 */ /* 0x000fe20000000032 */
[C---:B-1----:R-:W-:Y:S01]  /*2ab0*/  FFMA R32, R60.reuse, R36, R109 ;  /* 0x000000243c207223 */ /* 0x042fe2000000006d */
[----:B------:R-:W1:Y:S01]  /*2ac0*/  LDS.128 R48, [R81+0x10b0] ;  /* 0x0010b00051307984 */ /* 0x000e620000000c00 */
        /* <DEDUP_REMOVED lines=15> */
[-C--:B------:R-:W-:Y:S01]  /*2bc0*/  FFMA R56, R56, R44.reuse, R93 ;  /* 0x0000002c38387223 */ /* 0x080fe2000000005d */
[----:B------:R-:W4:Y:S01]  /*2bd0*/  LDS.128 R60, [R81+0x1130] ;  /* 0x00113000513c7984 */ /* 0x000f220000000c00 */
        /* <DEDUP_REMOVED lines=19> */
[-C--:B------:R-:W-:Y:S01]  /*2d10*/  FFMA R20, R20, R40.reuse, R119 ;  /* 0x0000002814147223 */ /* 0x080fe20000000077 */
[C---:B------:R-:W-:Y:S01]  /*2d20*/  FFMA R17, R21.reuse, R37, R24 ;  /* 0x0000002515117223 */ /* 0x040fe20000000018 */
[----:B------:R-:W-:Y:S01]  /*2d30*/  FFMA R19, R21, R29, R18 ;  /* 0x0000001d15137223 */ /* 0x000fe20000000012 */
[-C--:B------:R-:W-:Y:S01]  /*2d40*/  FFMA R57, R57, R45.reuse, R56 ;  /* 0x0000002d39397223 */ /* 0x080fe20000000038 */
[C---:B------:R-:W-:Y:S01]  /*2d50*/  FFMA R25, R21.reuse, R45, R16 ;  /* 0x0000002d15197223 */ /* 0x040fe20000000010 */
[C---:B-1----:R-:W-:Y:S01]  /*2d60*/  FFMA R68, R48.reuse, R40, R68 ;  /* 0x0000002830447223 */ /* 0x042fe20000000044 */
[C---:B------:R-:W-:Y:S01]  /*2d70*/  FFMA R70, R48.reuse, R28, R70 ;  /* 0x0000001c30467223 */ /* 0x040fe20000000046 */
[-C--:B------:R-:W-:Y:S01]  /*2d80*/  FFMA R21, R21, R41.reuse, R20 ;  /* 0x0000002915157223 */ /* 0x080fe20000000014 */
[----:B------:R-:W-:Y:S01]  /*2d90*/  FFMA R74, R48, R44, R74 ;  /* 0x0000002c304a7223 */ /* 0x000fe2000000004a */
[C---:B------:R-:W-:Y:S01]  /*2da0*/  FFMA R20, R22.reuse, R38, R17 ;  /* 0x0000002616147223 */ /* 0x040fe20000000011 */
[----:B------:R-:W-:Y:S01]  /*2db0*/  FFMA R18, R22, R30, R19 ;  /* 0x0000001e16127223 */ /* 0x000fe20000000013 */
[-C--:B------:R-:W-:Y:S01]  /*2dc0*/  FFMA R58, R58, R46.reuse, R57 ;  /* 0x0000002e3a3a7223 */ /* 0x080fe20000000039 */
[C---:B------:R-:W-:Y:S01]  /*2dd0*/  FFMA R16, R22.reuse, R46, R25 ;  /* 0x0000002e16107223 */ /* 0x040fe20000000019 */
[C---:B------:R-:W-:Y:S01]  /*2de0*/  FFMA R19, R49.reuse, R41, R68 ;  /* 0x0000002931137223 */ /* 0x040fe20000000044 */
[C---:B------:R-:W-:Y:S01]  /*2df0*/  FFMA R17, R49.reuse, R29, R70 ;  /* 0x0000001d31117223 */ /* 0x040fe20000000046 */
[----:B------:R-:W-:Y:S01]  /*2e00*/  FFMA R22, R22, R42, R21 ;  /* 0x0000002a16167223 */ /* 0x000fe20000000015 */
[----:B------:R-:W-:Y:S01]  /*2e10*/  FFMA R21, R49, R45, R74 ;  /* 0x0000002d31157223 */ /* 0x000fe2000000004a */
[----:B------:R-:W-:Y:S01]  /*2e20*/  FFMA R72, R48, R36, R72 ;  /* 0x0000002430487223 */ /* 0x000fe20000000048 */
[----:B------:R-:W-:Y:S01]  /*2e30*/  FFMA R93, R59, R47, R58 ;  /* 0x0000002f3b5d7223 */ /* 0x000fe2000000003a */
[C---:B------:R-:W-:Y:S01]  /*2e40*/  FFMA R121, R23.reuse, R31, R18 ;  /* 0x0000001f17797223 */ /* 0x040fe20000000012 */
[C---:B------:R-:W-:Y:S01]  /*2e50*/  FFMA R125, R23.reuse, R47, R16 ;  /* 0x0000002f177d7223 */ /* 0x040fe20000000010 */
[C---:B------:R-:W-:Y:S01]  /*2e60*/  FFMA R68, R50.reuse, R42, R19 ;  /* 0x0000002a32447223 */ /* 0x040fe20000000013 */
[C---:B------:R-:W-:Y:S01]  /*2e70*/  FFMA R70, R50.reuse, R30, R17 ;  /* 0x0000001e32467223 */ /* 0x040fe20000000011 */
[----:B------:R-:W-:Y:S01]  /*2e80*/  LDS.128 R56, [R81+0x40] ;  /* 0x0000400051387984 */ /* 0x000fe20000000c00 */
[C---:B------:R-:W-:Y:S01]  /*2e90*/  FFMA R123, R23.reuse, R39, R20 ;  /* 0x00000027177b7223 */ /* 0x040fe20000000014 */
[----:B------:R-:W-:Y:S01]  /*2ea0*/  FFMA R119, R23, R43, R22 ;  /* 0x0000002b17777223 */ /* 0x000fe20000000016 */
[----:B------:R-:W-:Y:S01]  /*2eb0*/  FFMA R74, R50, R46, R21 ;  /* 0x0000002e324a7223 */ /* 0x000fe20000000015 */
[----:B------:R-:W1:Y:S01]  /*2ec0*/  LDS.128 R16, [R80+0x40] ;  /* 0x0000400050107984 */ /* 0x000e620000000c00 */
[----:B------:R-:W-:Y:S01]  /*2ed0*/  FFMA R49, R49, R37, R72 ;  /* 0x0000002531317223 */ /* 0x000fe20000000048 */
[C---:B----4-:R-:W-:Y:S01]  /*2ee0*/  FFMA R48, R60.reuse, R40, R73 ;  /* 0x000000283c307223 */ /* 0x050fe20000000049 */
        /* <DEDUP_REMOVED lines=8> */
[----:B------:R-:W-:Y:S01]  /*2f70*/  FFMA R74, R51, R47, R74 ;  /* 0x0000002f334a7223 */ /* 0x000fe2000000004a */
[----:B------:R-:W-:Y:S01]  /*2f80*/  FFMA R60, R60, R44, R111 ;  /* 0x0000002c3c3c7223 */ /* 0x000fe2000000006f */
[C---:B------:R-:W-:Y:S01]  /*2f90*/  FFMA R75, R61.reuse, R29, R50 ;  /* 0x0000001d3d4b7223 */ /* 0x040fe20000000032 */
[C---:B------:R-:W-:Y:S01]  /*2fa0*/  FFMA R103, R61.reuse, R41, R48 ;  /* 0x000000293d677223 */ /* 0x040fe20000000030 */
[C---:B------:R-:W-:Y:S01]  /*2fb0*/  FFMA R73, R61.reuse, R37, R88 ;  /* 0x000000253d497223 */ /* 0x040fe20000000058 */
[----:B------:R-:W4:Y:S01]  /*2fc0*/  LDS.128 R48, [R81+0xc0] ;  /* 0x0000c00051307984 */ /* 0x000f220000000c00 */
[----:B------:R-:W-:Y:S01]  /*2fd0*/  FFMA R61, R61, R45, R60 ;  /* 0x0000002d3d3d7223 */ /* 0x000fe2000000003c */
[C---:B------:R-:W-:Y:S01]  /*2fe0*/  FFMA R88, R62.reuse, R30, R75 ;  /* 0x0000001e3e587223 */ /* 0x040fe2000000004b */
[C---:B------:R-:W-:Y:S01]  /*2ff0*/  FFMA R90, R62.reuse, R38, R73 ;  /* 0x000000263e5a7223 */ /* 0x040fe20000000049 */
[C---:B------:R-:W-:Y:S01]  /*3000*/  FFMA R60, R62.reuse, R42, R103 ;  /* 0x0000002a3e3c7223 */ /* 0x040fe20000000067 */
[----:B------:R-:W-:Y:S01]  /*3010*/  FFMA R62, R62, R46, R61 ;  /* 0x0000002e3e3e7223 */ /* 0x000fe2000000003d */
[----:B------:R-:W5:Y:S01]  /*3020*/  LDS.128 R32, [R80+0x1c0] ;  /* 0x0001c00050207984 */ /* 0x000f620000000c00 */
[C---:B------:R-:W-:Y:S01]  /*3030*/  FFMA R103, R63.reuse, R39, R90 ;  /* 0x000000273f677223 */ /* 0x040fe2000000005a */
[C---:B------:R-:W-:Y:S01]  /*3040*/  FFMA R75, R63.reuse, R31, R88 ;  /* 0x0000001f3f4b7223 */ /* 0x040fe20000000058 */
[C---:B------:R-:W-:Y:S01]  /*3050*/  FFMA R73, R63.reuse, R43, R60 ;  /* 0x0000002b3f497223 */ /* 0x040fe2000000003c */
[----:B------:R-:W-:Y:S01]  /*3060*/  FFMA R111, R63, R47, R62 ;  /* 0x0000002f3f6f7223 */ /* 0x000fe2000000003e */
[C---:B------:R-:W-:Y:S01]  /*3070*/  FFMA R28, R52.reuse, R28, R67 ;  /* 0x0000001c341c7223 */ /* 0x040fe20000000043 */
[----:B------:R-:W5:Y:S01]  /*3080*/  LDS.128 R60, [R81+0x140] ;  /* 0x00014000513c7984 */ /* 0x000f620000000c00 */
        /* <DEDUP_REMOVED lines=9> */
[----:B------:R-:W-:Y:S01]  /*3120*/  FFMA R42, R54, R42, R41 ;  /* 0x0000002a362a7223 */ /* 0x000fe20000000029 */
[C---:B------:R-:W-:Y:S01]  /*3130*/  FFMA R67, R55.reuse, R31, R30 ;  /* 0x0000001f37437223 */ /* 0x040fe2000000001e */
[----:B-1----:R-:W-:Y:S01]  /*3140*/  FFMA R30, R56, R16, R89 ;  /* 0x00000010381e7223 */ /* 0x002fe20000000059 */
[C---:B------:R-:W-:Y:S01]  /*3150*/  FFMA R65, R55.reuse, R39, R38 ;  /* 0x0000002737417223 */ /* 0x040fe20000000026 */
[----:B------:R-:W-:Y:S01]  /*3160*/  FFMA R46, R54, R46, R45 ;  /* 0x0000002e362e7223 */ /* 0x000fe2000000002d */
[----:B------:R-:W-:Y:S01]  /*3170*/  FFMA R69, R55, R43, R42 ;  /* 0x0000002b37457223 */ /* 0x000fe2000000002a */
[C---:B--2---:R-:W-:Y:S01]  /*3180*/  FFMA R28, R56.reuse, R24, R87 ;  /* 0x00000018381c7223 */ /* 0x044fe20000000057 */
[----:B------:R-:W-:Y:S01]  /*3190*/  FFMA R31, R57, R17, R30 ;  /* 0x00000011391f7223 */ /* 0x000fe2000000001e */
[----:B------:R-:W-:Y:S01]  /*31a0*/  FFMA R71, R55, R47, R46 ;  /* 0x0000002f37477223 */ /* 0x000fe2000000002e */
[----:B---3--:R-:W-:Y:S01]  /*31b0*/  FFMA R36, R56, R20, R91 ;  /* 0x0000001438247223 */ /* 0x008fe2000000005b */
[C---:B------:R-:W-:Y:S01]  /*31c0*/  FFMA R41, R57.reuse, R25, R28 ;  /* 0x0000001939297223 */ /* 0x040fe2000000001c */
[C---:B------:R-:W-:Y:S01]  /*31d0*/  FFMA R30, R58.reuse, R18, R31 ;  /* 0x000000123a1e7223 */ /* 0x040fe2000000001f */
[----:B------:R-:W-:Y:S01]  /*31e0*/  LDS.128 R44, [R81+0x1040] ;  /* 0x00104000512c7984 */ /* 0x000fe20000000c00 */
[----:B------:R-:W-:Y:S01]  /*31f0*/  FFMA R29, R57, R21, R36 ;  /* 0x00000015391d7223 */ /* 0x000fe20000000024 */
[----:B------:R-:W-:Y:S01]  /*3200*/  FFMA R28, R58, R26, R41 ;  /* 0x0000001a3a1c7223 */ /* 0x000fe20000000029 */
[C---:B------:R-:W-:Y:S01]  /*3210*/  FFMA R89, R59.reuse, R19, R30 ;  /* 0x000000133b597223 */ /* 0x040fe2000000001e */
[----:B------:R-:W1:Y:S01]  /*3220*/  LDS.128 R36, [R81+0x1c0] ;  /* 0x0001c00051247984 */ /* 0x000e620000000c00 */
[C---:B----4-:R-:W-:Y:S01]  /*3230*/  FFMA R30, R48.reuse, R16, R97 ;  /* 0x00000010301e7223 */ /* 0x050fe20000000061 */
[----:B------:R-:W-:Y:S01]  /*3240*/  FFMA R87, R59, R27, R28 ;  /* 0x0000001b3b577223 */ /* 0x000fe2000000001c */
[----:B------:R-:W-:Y:S01]  /*3250*/  FFMA R28, R48, R24, R95 ;  /* 0x00000018301c7223 */ /* 0x000fe2000000005f */
[----:B------:R-:W-:Y:S01]  /*3260*/  FFMA R40, R58, R22, R29 ;  /* 0x000000163a287223 */ /* 0x000fe2000000001d */
[C---:B------:R-:W-:Y:S01]  /*3270*/  FFMA R31, R49.reuse, R17, R30 ;  /* 0x00000011311f7223 */ /* 0x040fe2000000001e */
[----:B------:R-:W-:Y:S01]  /*3280*/  LDS.128 R52, [R80+0xd0] ;  /* 0x0000d00050347984 */ /* 0x000fe20000000c00 */
[----:B------:R-:W-:Y:S01]  /*3290*/  FFMA R41, R49, R25, R28 ;  /* 0x0000001931297223 */ /* 0x000fe2000000001c */
[----:B------:R-:W-:Y:S01]  /*32a0*/  FFMA R91, R59, R23, R40 ;  /* 0x000000173b5b7223 */ /* 0x000fe20000000028 */
[----:B------:R-:W-:Y:S01]  /*32b0*/  FFMA R40, R48, R20, R99 ;  /* 0x0000001430287223 */ /* 0x000fe20000000063 */
[C---:B------:R-:W-:Y:S01]  /*32c0*/  FFMA R30, R50.reuse, R18, R31 ;  /* 0x00000012321e7223 */ /* 0x040fe2000000001f */
[----:B------:R-:W-:Y:S01]  /*32d0*/  FFMA R28, R50, R26, R41 ;  /* 0x0000001a321c7223 */ /* 0x000fe20000000029 */
[----:B-----5:R-:W-:Y:S01]  /*32e0*/  FFMA R48, R48, R32, R101 ;  /* 0x0000002030307223 */ /* 0x020fe20000000065 */
[----:B------:R-:W-:Y:S01]  /*32f0*/  FFMA R29, R49, R21, R40 ;  /* 0x00000015311d7223 */ /* 0x000fe20000000028 */
[C---:B------:R-:W-:Y:S01]  /*3300*/  FFMA R97, R51.reuse, R19, R30 ;  /* 0x0000001333617223 */ /* 0x040fe2000000001e */
[----:B------:R-:W-:Y:S01]  /*3310*/  FFMA R95, R51, R27, R28 ;  /* 0x0000001b335f7223 */ /* 0x000fe2000000001c */
[----:B------:R-:W-:Y:S01]  /*3320*/  FFMA R49, R49, R33, R48 ;  /* 0x0000002131317223 */ /* 0x000fe20000000030 */
[C---:B------:R-:W-:Y:S01]  /*3330*/  FFMA R30, R60.reuse, R16, R107 ;  /* 0x000000103c1e7223 */ /* 0x040fe2000000006b */
[----:B------:R-:W-:Y:S01]  /*3340*/  FFMA R28, R60, R24, R105 ;  /* 0x000000183c1c7223 */ /* 0x000fe20000000069 */
[C---:B------:R-:W-:Y:S01]  /*3350*/  FFMA R40, R50.reuse, R22, R29 ;  /* 0x0000001632287223 */ /* 0x040fe2000000001d */
[----:B------:R-:W-:Y:S01]  /*3360*/  FFMA R50, R50, R34, R49 ;  /* 0x0000002232327223 */ /* 0x000fe20000000031 */
[C---:B------:R-:W-:Y:S01]  /*3370*/  FFMA R43, R61.reuse, R17, R30 ;  /* 0x000000113d2b7223 */ /* 0x040fe2000000001e */
[----:B------:R-:W-:Y:S01]  /*3380*/  FFMA R49, R61, R25, R28 ;  /* 0x000000193d317223 */ /* 0x000fe2000000001c */
[----:B------:R-:W-:Y:S01]  /*3390*/  FFMA R99, R51, R23, R40 ;  /* 0x0000001733637223 */ /* 0x000fe20000000028 */
[----:B------:R-:W2:Y:S01]  /*33a0*/  LDS.128 R28, [R81+0x10c0] ;  /* 0x0010c000511c7984 */ /* 0x000ea20000000c00 */
[C---:B------:R-:W-:Y:S01]  /*33b0*/  FFMA R40, R60.reuse, R20, R109 ;  /* 0x000000143c287223 */ /* 0x040fe2000000006d */
[----:B------:R-:W-:Y:S01]  /*33c0*/  FFMA R64, R60, R32, R64 ;  /* 0x000000203c407223 */ /* 0x000fe20000000040 */
[----:B------:R-:W-:Y:S01]  /*33d0*/  FFMA R42, R62, R18, R43 ;  /* 0x000000123e2a7223 */ /* 0x000fe2000000002b */
[----:B------:R-:W-:Y:S01]  /*33e0*/  FFMA R56, R56, R32, R93 ;  /* 0x0000002038387223 */ /* 0x000fe2000000005d */
[C---:B------:R-:W-:Y:S01]  /*33f0*/  FFMA R41, R61.reuse, R21, R40 ;  /* 0x000000153d297223 */ /* 0x040fe20000000028 */
[----:B------:R-:W-:Y:S01]  /*3400*/  FFMA R61, R61, R33, R64 ;  /* 0x000000213d3d7223 */ /* 0x000fe20000000040 */
[C---:B------:R-:W-:Y:S01]  /*3410*/  FFMA R40, R62.reuse, R26, R49 ;  /* 0x0000001a3e287223 */ /* 0x040fe20000000031 */
[C---:B------:R-:W-:Y:S01]  /*3420*/  FFMA R107, R63.reuse, R19, R42 ;  /* 0x000000133f6b7223 */ /* 0x040fe2000000002a */
[C---:B------:R-:W-:Y:S01]  /*3430*/  FFMA R48, R62.reuse, R22, R41 ;  /* 0x000000163e307223 */ /* 0x040fe20000000029 */
[----:B------:R-:W-:Y:S01]  /*3440*/  FFMA R64, R62, R34, R61 ;  /* 0x000000223e407223 */ /* 0x000fe2000000003d */
[----:B------:R-:W-:Y:S01]  /*3450*/  FFMA R105, R63, R27, R40 ;  /* 0x0000001b3f697223 */ /* 0x000fe20000000028 */
[----:B------:R-:W-:Y:S01]  /*3460*/  FFMA R57, R57, R33, R56 ;  /* 0x0000002139397223 */ /* 0x000fe20000000038 */
[C---:B------:R-:W-:Y:S01]  /*3470*/  FFMA R109, R63.reuse, R23, R48 ;  /* 0x000000173f6d7223 */ /* 0x040fe20000000030 */
[-C--:B------:R-:W-:Y:S01]  /*3480*/  FFMA R64, R63, R35.reuse, R64 ;  /* 0x000000233f407223 */ /* 0x080fe20000000040 */
[----:B------:R-:W-:Y:S01]  /*3490*/  FFMA R101, R51, R35, R50 ;  /* 0x0000002333657223 */ /* 0x000fe20000000032 */
[C---:B-1----:R-:W-:Y:S01]  /*34a0*/  FFMA R40, R36.reuse, R16, R115 ;  /* 0x0000001024287223 */ /* 0x042fe20000000073 */
[C---:B------:R-:W-:Y:S01]  /*34b0*/  FFMA R66, R36.reuse, R32, R66 ;  /* 0x0000002024427223 */ /* 0x040fe20000000042 */
[C---:B------:R-:W-:Y:S01]  /*34c0*/  FFMA R42, R36.reuse, R20, R117 ;  /* 0x00000014242a7223 */ /* 0x040fe20000000075 */
[----:B------:R-:W1:Y:S01]  /*34d0*/  LDS.128 R60, [R81+0x1140] ;  /* 0x00114000513c7984 */ /* 0x000e620000000c00 */
        /* <DEDUP_REMOVED lines=12> */
[C---:B------:R-:W-:Y:S01]  /*35a0*/  FFMA R40, R44.reuse, R20, R123 ;  /* 0x000000142c287223 */ /* 0x040fe2000000007b */
[----:B------:R-:W-:Y:S01]  /*35b0*/  FFMA R113, R39, R27, R38 ;  /* 0x0000001b27717223 */ /* 0x000fe20000000026 */
[----:B------:R-:W-:Y:S01]  /*35c0*/  FFMA R41, R45, R33, R36 ;  /* 0x000000212d297223 */ /* 0x000fe20000000024 */
[C---:B------:R-:W-:Y:S01]  /*35d0*/  FFMA R38, R44.reuse, R16, R121 ;  /* 0x000000102c267223 */ /* 0x040fe20000000079 */
[----:B------:R-:W-:Y:S01]  /*35e0*/  FFMA R44, R44, R24, R119 ;  /* 0x000000182c2c7223 */ /* 0x000fe20000000077 */
[----:B------:R-:W-:Y:S01]  /*35f0*/  FFMA R66, R39, R35, R66 ;  /* 0x0000002327427223 */ /* 0x000fe20000000042 */
[C---:B------:R-:W-:Y:S01]  /*3600*/  FFMA R37, R45.reuse, R21, R40 ;  /* 0x000000152d257223 */ /* 0x040fe20000000028 */
[----:B------:R-:W-:Y:S01]  /*3610*/  FFMA R36, R46, R34, R41 ;  /* 0x000000222e247223 */ /* 0x000fe20000000029 */
[C---:B------:R-:W-:Y:S01]  /*3620*/  FFMA R39, R45.reuse, R17, R38 ;  /* 0x000000112d277223 */ /* 0x040fe20000000026 */
[----:B------:R-:W3:Y:S01]  /*3630*/  LDS.128 R40, [R81+0x11c0] ;  /* 0x0011c00051287984 */ /* 0x000ee20000000c00 */
[C---:B--2---:R-:W-:Y:S01]  /*3640*/  FFMA R68, R28.reuse, R24, R68 ;  /* 0x000000181c447223 */ /* 0x044fe20000000044 */
[C---:B------:R-:W-:Y:S01]  /*3650*/  FFMA R70, R28.reuse, R16, R70 ;  /* 0x000000101c467223 */ /* 0x040fe20000000046 */
[-C--:B------:R-:W-:Y:S01]  /*3660*/  FFMA R45, R45, R25.reuse, R44 ;  /* 0x000000192d2d7223 */ /* 0x080fe2000000002c */
[----:B------:R-:W-:Y:S01]  /*3670*/  FFMA R74, R28, R32, R74 ;  /* 0x000000201c4a7223 */ /* 0x000fe2000000004a */
[C---:B------:R-:W-:Y:S01]  /*3680*/  FFMA R44, R46.reuse, R22, R37 ;  /* 0x000000162e2c7223 */ /* 0x040fe20000000025 */
[----:B------:R-:W-:Y:S01]  /*3690*/  FFMA R38, R46, R18, R39 ;  /* 0x000000122e267223 */ /* 0x000fe20000000027 */
[----:B------:R-:W-:Y:S01]  /*36a0*/  FFMA R58, R58, R34, R57 ;  /* 0x000000223a3a7223 */ /* 0x000fe20000000039 */
[C---:B------:R-:W-:Y:S01]  /*36b0*/  FFMA R39, R29.reuse, R25, R68 ;  /* 0x000000191d277223 */ /* 0x040fe20000000044 */
[C---:B------:R-:W-:Y:S01]  /*36c0*/  FFMA R37, R29.reuse, R17, R70 ;  /* 0x000000111d257223 */ /* 0x040fe20000000046 */
[----:B------:R-:W-:Y:S01]  /*36d0*/  FFMA R46, R46, R26, R45 ;  /* 0x0000001a2e2e7223 */ /* 0x000fe2000000002d */
[----:B------:R-:W-:Y:S01]  /*36e0*/  FFMA R45, R29, R33, R74 ;  /* 0x000000211d2d7223 */ /* 0x000fe2000000004a */
[----:B------:R-:W-:Y:S01]  /*36f0*/  FFMA R93, R59, R35, R58 ;  /* 0x000000233b5d7223 */ /* 0x000fe2000000003a */
[C---:B------:R-:W-:Y:S01]  /*3700*/  FFMA R121, R47.reuse, R19, R38 ;  /* 0x000000132f797223 */ /* 0x040fe20000000026 */
[C---:B------:R-:W-:Y:S01]  /*3710*/  FFMA R125, R47.reuse, R35, R36 ;  /* 0x000000232f7d7223 */ /* 0x040fe20000000024 */
[----:B------:R-:W-:Y:S01]  /*3720*/  FFMA R72, R28, R20, R72 ;  /* 0x000000141c487223 */ /* 0x000fe20000000048 */
[C---:B------:R-:W-:Y:S01]  /*3730*/  FFMA R68, R30.reuse, R26, R39 ;  /* 0x0000001a1e447223 */ /* 0x040fe20000000027 */
[C---:B------:R-:W-:Y:S01]  /*3740*/  FFMA R70, R30.reuse, R18, R37 ;  /* 0x000000121e467223 */ /* 0x040fe20000000025 */
[----:B------:R-:W-:Y:S01]  /*3750*/  LDS.128 R56, [R81+0x50] ;  /* 0x0000500051387984 */ /* 0x000fe20000000c00 */
[C---:B------:R-:W-:Y:S01]  /*3760*/  FFMA R123, R47.reuse, R23, R44 ;  /* 0x000000172f7b7223 */ /* 0x040fe2000000002c */
[----:B------:R-:W-:Y:S01]  /*3770*/  FFMA R119, R47, R27, R46 ;  /* 0x0000001b2f777223 */ /* 0x000fe2000000002e */
[----:B------:R-:W-:Y:S01]  /*3780*/  FFMA R74, R30, R34, R45 ;  /* 0x000000221e4a7223 */ /* 0x000fe2000000002d */
[----:B------:R-:W2:Y:S01]  /*3790*/  LDS.128 R36, [R80+0x50] ;  /* 0x0000500050247984 */ /* 0x000ea20000000c00 */
[----:B------:R-:W-:Y:S01]  /*37a0*/  FFMA R29, R29, R21, R72 ;  /* 0x000000151d1d7223 */ /* 0x000fe20000000048 */
[C---:B-1----:R-:W-:Y:S01]  /*37b0*/  FFMA R28, R60.reuse, R24, R73 ;  /* 0x000000183c1c7223 */ /* 0x042fe20000000049 */
[----:B------:R-:W-:Y:S01]  /*37c0*/  FFMA R88, R60, R20, R103 ;  /* 0x000000143c587223 */ /* 0x000fe20000000067 */
[----:B------:R-:W1:Y:S01]  /*37d0*/  LDS.128 R44, [R80+0x150] ;  /* 0x00015000502c7984 */ /* 0x000e620000000c00 */
        /* <DEDUP_REMOVED lines=9> */
[----:B------:R-:W-:Y:S01]  /*3870*/  FFMA R60, R60, R32, R111 ;  /* 0x000000203c3c7223 */ /* 0x000fe2000000006f */
[----:B------:R-:W5:Y:S01]  /*3880*/  LDS.128 R28, [R81+0xd0] ;  /* 0x0000d000511c7984 */ /* 0x000f620000000c00 */
        /* <DEDUP_REMOVED lines=9> */
[C---:B---3--:R-:W-:Y:S01]  /*3920*/  FFMA R16, R40.reuse, R16, R67 ;  /* 0x0000001028107223 */ /* 0x048fe20000000043 */
[----:B------:R-:W-:Y:S01]  /*3930*/  FFMA R111, R63, R35, R62 ;  /* 0x000000233f6f7223 */ /* 0x000fe2000000003e */
[C---:B------:R-:W-:Y:S01]  /*3940*/  FFMA R20, R40.reuse, R20, R65 ;  /* 0x0000001428147223 */ /* 0x040fe20000000041 */
[----:B------:R-:W3:Y:S01]  /*3950*/  LDS.128 R60, [R81+0x150] ;  /* 0x00015000513c7984 */ /* 0x000ee20000000c00 */
        /* <DEDUP_REMOVED lines=11> */
[----:B--2---:R-:W-:Y:S01]  /*3a10*/  FFMA R20, R56, R36, R89 ;  /* 0x0000002438147223 */ /* 0x004fe20000000059 */
[----:B------:R-:W-:Y:S01]  /*3a20*/  FFMA R34, R42, R34, R33 ;  /* 0x000000222a227223 */ /* 0x000fe20000000021 */
[----:B------:R-:W-:Y:S01]  /*3a30*/  FFMA R69, R43, R27, R26 ;  /* 0x0000001b2b457223 */ /* 0x000fe2000000001a */
[C---:B-1----:R-:W-:Y:S01]  /*3a40*/  FFMA R18, R56.reuse, R44, R87 ;  /* 0x0000002c38127223 */ /* 0x042fe20000000057 */
[----:B------:R-:W-:Y:S01]  /*3a50*/  FFMA R17, R57, R37, R20 ;  /* 0x0000002539117223 */ /* 0x000fe20000000014 */
[----:B------:R-:W-:Y:S01]  /*3a60*/  FFMA R71, R43, R35, R34 ;  /* 0x000000232b477223 */ /* 0x000fe20000000022 */
[----:B------:R-:W1:Y:S01]  /*3a70*/  LDS.128 R20, [R81+0x1d0] ;  /* 0x0001d00051147984 */ /* 0x000e620000000c00 */
[----:B----4-:R-:W-:Y:S01]  /*3a80*/  FFMA R16, R56, R48, R93 ;  /* 0x0000003038107223 */ /* 0x010fe2000000005d */
[C---:B------:R-:W-:Y:S01]  /*3a90*/  FFMA R19, R57.reuse, R45, R18 ;  /* 0x0000002d39137223 */ /* 0x040fe20000000012 */
[----:B------:R-:W-:Y:S01]  /*3aa0*/  FFMA R24, R58, R38, R17 ;  /* 0x000000263a187223 */ /* 0x000fe20000000011 */
[----:B------:R-:W-:Y:S01]  /*3ab0*/  FFMA R56, R56, R52, R91 ;  /* 0x0000003438387223 */ /* 0x000fe2000000005b */
[----:B------:R-:W-:Y:S01]  /*3ac0*/  FFMA R25, R57, R49, R16 ;  /* 0x0000003139197223 */ /* 0x000fe20000000010 */
[----:B------:R-:W-:Y:S01]  /*3ad0*/  FFMA R18, R58, R46, R19 ;  /* 0x0000002e3a127223 */ /* 0x000fe20000000013 */
[C---:B------:R-:W-:Y:S01]  /*3ae0*/  FFMA R91, R59.reuse, R39, R24 ;  /* 0x000000273b5b7223 */ /* 0x040fe20000000018 */
[----:B-----5:R-:W-:Y:S01]  /*3af0*/  FFMA R24, R28, R52, R99 ;  /* 0x000000341c187223 */ /* 0x020fe20000000063 */
[----:B------:R-:W-:Y:S01]  /*3b00*/  FFMA R16, R58, R50, R25 ;  /* 0x000000323a107223 */ /* 0x000fe20000000019 */
[----:B------:R-:W-:Y:S01]  /*3b10*/  FFMA R89, R59, R47, R18 ;  /* 0x0000002f3b597223 */ /* 0x000fe20000000012 */
[C---:B------:R-:W-:Y:S01]  /*3b20*/  FFMA R18, R28.reuse, R36, R97 ;  /* 0x000000241c127223 */ /* 0x040fe20000000061 */
[----:B------:R-:W-:Y:S01]  /*3b30*/  FFMA R17, R29, R53, R24 ;  /* 0x000000351d117223 */ /* 0x000fe20000000018 */
[----:B------:R-:W-:Y:S01]  /*3b40*/  FFMA R87, R59, R51, R16 ;  /* 0x000000333b577223 */ /* 0x000fe20000000010 */
[C---:B------:R-:W-:Y:S01]  /*3b50*/  FFMA R16, R28.reuse, R44, R95 ;  /* 0x0000002c1c107223 */ /* 0x040fe2000000005f */
[C---:B------:R-:W-:Y:S01]  /*3b60*/  FFMA R19, R29.reuse, R37, R18 ;  /* 0x000000251d137223 */ /* 0x040fe20000000012 */
[----:B------:R-:W-:Y:S01]  /*3b70*/  FFMA R28, R28, R48, R101 ;  /* 0x000000301c1c7223 */ /* 0x000fe20000000065 */
        /* <DEDUP_REMOVED lines=12> */
[----:B------:R-:W-:Y:S01]  /*3c40*/  FFMA R101, R31, R51, R30 ;  /* 0x000000331f657223 */ /* 0x000fe2000000001e */
[C---:B------:R-:W-:Y:S01]  /*3c50*/  FFMA R31, R61.reuse, R37, R18 ;  /* 0x000000253d1f7223 */ /* 0x040fe20000000012 */
[----:B------:R-:W-:Y:S01]  /*3c60*/  FFMA R33, R61, R45, R16 ;  /* 0x0000002d3d217223 */ /* 0x000fe20000000010 */
[C---:B------:R-:W-:Y:S01]  /*3c70*/  FFMA R28, R60.reuse, R52, R109 ;  /* 0x000000343c1c7223 */ /* 0x040fe2000000006d */
[----:B------:R-:W3:Y:S01]  /*3c80*/  LDS.128 R16, [R81+0x10d0] ;  /* 0x0010d00051107984 */ /* 0x000ee20000000c00 */
[----:B------:R-:W-:Y:S01]  /*3c90*/  FFMA R64, R60, R48, R64 ;  /* 0x000000303c407223 */ /* 0x000fe20000000040 */
[-C--:B------:R-:W-:Y:S01]  /*3ca0*/  FFMA R57, R57, R53.reuse, R56 ;  /* 0x0000003539397223 */ /* 0x080fe20000000038 */
[C---:B------:R-:W-:Y:S01]  /*3cb0*/  FFMA R29, R61.reuse, R53, R28 ;  /* 0x000000353d1d7223 */ /* 0x040fe2000000001c */
[C---:B------:R-:W-:Y:S01]  /*3cc0*/  FFMA R28, R62.reuse, R46, R33 ;  /* 0x0000002e3e1c7223 */ /* 0x040fe20000000021 */
[----:B------:R-:W-:Y:S01]  /*3cd0*/  FFMA R61, R61, R49, R64 ;  /* 0x000000313d3d7223 */ /* 0x000fe20000000040 */
[C---:B------:R-:W-:Y:S01]  /*3ce0*/  FFMA R64, R62.reuse, R38, R31 ;  /* 0x000000263e407223 */ /* 0x040fe2000000001f */
[C---:B------:R-:W-:Y:S01]  /*3cf0*/  FFMA R88, R62.reuse, R54, R29 ;  /* 0x000000363e587223 */ /* 0x040fe2000000001d */
[C---:B------:R-:W-:Y:S01]  /*3d00*/  FFMA R109, R63.reuse, R47, R28 ;  /* 0x0000002f3f6d7223 */ /* 0x040fe2000000001c */
[----:B------:R-:W-:Y:S01]  /*3d10*/  FFMA R90, R62, R50, R61 ;  /* 0x000000323e5a7223 */ /* 0x000fe2000000003d */
[C---:B-1----:R-:W-:Y:S01]  /*3d20*/  FFMA R66, R20.reuse, R48, R66 ;  /* 0x0000003014427223 */ /* 0x042fe20000000042 */
[C---:B------:R-:W-:Y:S01]  /*3d30*/  FFMA R30, R20.reuse, R52, R117 ;  /* 0x00000034141e7223 */ /* 0x040fe20000000075 */
        /* <DEDUP_REMOVED lines=14> */
[C---:B------:R-:W-:Y:S01]  /*3e20*/  FFMA R66, R23.reuse, R51, R66 ;  /* 0x0000003317427223 */ /* 0x040fe20000000042 */
[C---:B------:R-:W-:Y:S01]  /*3e30*/  FFMA R117, R23.reuse, R55, R28 ;  /* 0x0000003717757223 */ /* 0x040fe2000000001c */
        /* <DEDUP_REMOVED lines=12> */
[----:B------:R-:W2:Y:S01]  /*3f00*/  LDS.128 R20, [R81+0x11d0] ;  /* 0x0011d00051147984 */ /* 0x000ea20000000c00 */
[----:B---3--:R-:W-:Y:S01]  /*3f10*/  FFMA R74, R16, R48, R74 ;  /* 0x00000030104a7223 */ /* 0x008fe2000000004a */
[----:B------:R-:W-:Y:S01]  /*3f20*/  FFMA R24, R26, R50, R29 ;  /* 0x000000321a187223 */ /* 0x000fe2000000001d */
[----:B------:R-:W-:Y:S01]  /*3f30*/  FFMA R58, R58, R54, R57 ;  /* 0x000000363a3a7223 */ /* 0x000fe20000000039 */
[----:B------:R-:W-:Y:S01]  /*3f40*/  FFMA R26, R26, R46, R25 ;  /* 0x0000002e1a1a7223 */ /* 0x000fe20000000019 */
[----:B------:R-:W-:Y:S01]  /*3f50*/  FFMA R29, R17, R49, R74 ;  /* 0x00000031111d7223 */ /* 0x000fe2000000004a */
[C---:B------:R-:W-:Y:S01]  /*3f60*/  FFMA R68, R16.reuse, R44, R68 ;  /* 0x0000002c10447223 */ /* 0x040fe20000000044 */
[C---:B------:R-:W-:Y:S01]  /*3f70*/  FFMA R70, R16.reuse, R36, R70 ;  /* 0x0000002410467223 */ /* 0x040fe20000000046 */
[----:B------:R-:W-:Y:S01]  /*3f80*/  FFMA R72, R16, R52, R72 ;  /* 0x0000003410487223 */ /* 0x000fe20000000048 */
[-C--:B------:R-:W-:Y:S01]  /*3f90*/  FFMA R93, R59, R55.reuse, R58 ;  /* 0x000000373b5d7223 */ /* 0x080fe2000000003a */
[C---:B------:R-:W-:Y:S01]  /*3fa0*/  FFMA R123, R27.reuse, R55, R30 ;  /* 0x000000371b7b7223 */ /* 0x040fe2000000001e */
[C---:B------:R-:W-:Y:S01]  /*3fb0*/  FFMA R121, R27.reuse, R39, R28 ;  /* 0x000000271b797223 */ /* 0x040fe2000000001c */
[C---:B------:R-:W-:Y:S01]  /*3fc0*/  FFMA R74, R18.reuse, R50, R29 ;  /* 0x00000032124a7223 */ /* 0x040fe2000000001d */
[C---:B------:R-:W-:Y:S01]  /*3fd0*/  FFMA R119, R27.reuse, R47, R26 ;  /* 0x0000002f1b777223 */ /* 0x040fe2000000001a */
[----:B------:R-:W-:Y:S01]  /*3fe0*/  FFMA R125, R27, R51, R24 ;  /* 0x000000331b7d7223 */ /* 0x000fe20000000018 */
[----:B------:R-:W-:Y:S01]  /*3ff0*/  LDS.128 R56, [R81+0x60] ;  /* 0x0000600051387984 */ /* 0x000fe20000000c00 */
[C---:B------:R-:W-:Y:S01]  /*4000*/  FFMA R27, R17.reuse, R45, R68 ;  /* 0x0000002d111b7223 */ /* 0x040fe20000000044 */
[C---:B------:R-:W-:Y:S01]  /*4010*/  FFMA R25, R17.reuse, R37, R70 ;  /* 0x0000002511197223 */ /* 0x040fe20000000046 */
[----:B------:R-:W-:Y:S01]  /*4020*/  FFMA R17, R17, R53, R72 ;  /* 0x0000003511117223 */ /* 0x000fe20000000048 */
[----:B------:R-:W3:Y:S01]  /*4030*/  LDS.128 R28, [R80+0x60] ;  /* 0x00006000501c7984 */ /* 0x000ee20000000c00 */
[C---:B------:R-:W-:Y:S01]  /*4040*/  FFMA R68, R18.reuse, R46, R27 ;  /* 0x0000002e12447223 */ /* 0x040fe2000000001b */
[C---:B------:R-:W-:Y:S01]  /*4050*/  FFMA R70, R18.reuse, R38, R25 ;  /* 0x0000002612467223 */ /* 0x040fe20000000019 */
[----:B------:R-:W-:Y:S01]  /*4060*/  FFMA R72, R18, R54, R17 ;  /* 0x0000003612487223 */ /* 0x000fe20000000011 */
[----:B------:R-:W4:Y:S01]  /*4070*/  LDS.128 R40, [R80+0x160] ;  /* 0x0001600050287984 */ /* 0x000f220000000c00 */
[C---:B-1----:R-:W-:Y:S01]  /*4080*/  FFMA R18, R60.reuse, R36, R75 ;  /* 0x000000243c127223 */ /* 0x042fe2000000004b */
[C---:B------:R-:W-:Y:S01]  /*4090*/  FFMA R16, R60.reuse, R44, R73 ;  /* 0x0000002c3c107223 */ /* 0x040fe20000000049 */
[C---:B------:R-:W-:Y:S01]  /*40a0*/  FFMA R92, R60.reuse, R52, R103 ;  /* 0x000000343c5c7223 */ /* 0x040fe20000000067 */
[----:B------:R-:W1:Y:S01]  /*40b0*/  LDS.128 R32, [R80+0xe0] ;  /* 0x0000e00050207984 */ /* 0x000e620000000c00 */
[C---:B------:R-:W-:Y:S01]  /*40c0*/  FFMA R72, R19.reuse, R55, R72 ;  /* 0x0000003713487223 */ /* 0x040fe20000000048 */
        /* <DEDUP_REMOVED lines=10> */
[----:B------:R-:W5:Y:S01]  /*4170*/  LDS.128 R24, [R80+0x1e0] ;  /* 0x0001e00050187984 */ /* 0x000f620000000c00 */
        /* <DEDUP_REMOVED lines=8> */
[C---:B------:R-:W-:Y:S01]  /*4200*/  FFMA R103, R63.reuse, R47, R60 ;  /* 0x0000002f3f677223 */ /* 0x040fe2000000003c */
[----:B------:R-:W-:Y:S01]  /*4210*/  FFMA R111, R63, R51, R62 ;  /* 0x000000333f6f7223 */ /* 0x000fe2000000003e */
[----:B------:R-:W-:Y:S01]  /*4220*/  FFMA R20, R20, R48, R71 ;  /* 0x0000003014147223 */ /* 0x000fe20000000047 */
[----:B------:R-:W2:Y:S01]  /*4230*/  LDS.128 R60, [R81+0x160] ;  /* 0x00016000513c7984 */ /* 0x000ea20000000c00 */
        /* <DEDUP_REMOVED lines=13> */
[C---:B----4-:R-:W-:Y:S01]  /*4310*/  FFMA R20, R56.reuse, R40, R89 ;  /* 0x0000002838147223 */ /* 0x050fe20000000059 */
[----:B------:R-:W-:Y:S01]  /*4320*/  LDS.128 R52, [R81+0x11e0] ;  /* 0x0011e00051347984 */ /* 0x000fe20000000c00 */
[----:B-1----:R-:W-:Y:S01]  /*4330*/  FFMA R36, R56, R32, R93 ;  /* 0x0000002038247223 */ /* 0x002fe2000000005d */
[C---:B------:R-:W-:Y:S01]  /*4340*/  FFMA R39, R57.reuse, R29, R22 ;  /* 0x0000001d39277223 */ /* 0x040fe20000000016 */
[----:B------:R-:W-:-:S02]  /*4350*/  FFMA R45, R57, R41, R20 ;  /* 0x00000029392d7223 */ /* 0x000fc40000000014 */
[----:B------:R-:W1:Y:S01]  /*4360*/  LDS.128 R20, [R81+0x1e0] ;  /* 0x0001e00051147984 */ /* 0x000e620000000c00 */
[----:B------:R-:W-:Y:S01]  /*4370*/  FFMA R37, R57, R33, R36 ;  /* 0x0000002139257223 */ /* 0x000fe20000000024 */
[C---:B------:R-:W-:Y:S01]  /*4380*/  FFMA R96, R58.reuse, R30, R39 ;  /* 0x0000001e3a607223 */ /* 0x040fe20000000027 */
[----:B------:R-:W-:Y:S01]  /*4390*/  FFMA R94, R58, R42, R45 ;  /* 0x0000002a3a5e7223 */ /* 0x000fe2000000002d */
[C---:B-----5:R-:W-:Y:S01]  /*43a0*/  FFMA R38, R16.reuse, R28, R97 ;  /* 0x0000001c10267223 */ /* 0x060fe20000000061 */
[C---:B------:R-:W-:Y:S01]  /*43b0*/  FFMA R36, R16.reuse, R40, R95 ;  /* 0x0000002810247223 */ /* 0x040fe2000000005f */
[----:B------:R-:W-:Y:S01]  /*43c0*/  FFMA R44, R16, R32, R99 ;  /* 0x00000020102c7223 */ /* 0x000fe20000000063 */
[----:B------:R-:W-:Y:S01]  /*43d0*/  FFMA R98, R58, R34, R37 ;  /* 0x000000223a627223 */ /* 0x000fe20000000025 */
[----:B------:R-:W-:Y:S01]  /*43e0*/  FFMA R16, R16, R24, R101 ;  /* 0x0000001810107223 */ /* 0x000fe20000000065 */
[C---:B------:R-:W-:Y:S01]  /*43f0*/  FFMA R47, R17.reuse, R29, R38 ;  /* 0x0000001d112f7223 */ /* 0x040fe20000000026 */
[C---:B------:R-:W-:Y:S01]  /*4400*/  FFMA R49, R17.reuse, R41, R36 ;  /* 0x0000002911317223 */ /* 0x040fe20000000024 */
[C---:B------:R-:W-:Y:S01]  /*4410*/  FFMA R45, R17.reuse, R33, R44 ;  /* 0x00000021112d7223 */ /* 0x040fe2000000002c */
[----:B------:R-:W3:Y:S01]  /*4420*/  LDS.128 R36, [R81+0x1060] ;  /* 0x0010600051247984 */ /* 0x000ee20000000c00 */
[----:B------:R-:W-:Y:S01]  /*4430*/  FFMA R17, R17, R25, R16 ;  /* 0x0000001911117223 */ /* 0x000fe20000000010 */
[C---:B------:R-:W-:Y:S01]  /*4440*/  FFMA R16, R18.reuse, R42, R49 ;  /* 0x0000002a12107223 */ /* 0x040fe20000000031 */
[C---:B------:R-:W-:Y:S01]  /*4450*/  FFMA R92, R18.reuse, R34, R45 ;  /* 0x00000022125c7223 */ /* 0x040fe2000000002d */
[----:B------:R-:W4:Y:S01]  /*4460*/  LDS.128 R48, [R81+0x10e0] ;  /* 0x0010e00051307984 */ /* 0x000f220000000c00 */
[C---:B------:R-:W-:Y:S01]  /*4470*/  FFMA R44, R18.reuse, R30, R47 ;  /* 0x0000001e122c7223 */ /* 0x040fe2000000002f */
[----:B------:R-:W-:Y:S01]  /*4480*/  FFMA R100, R18, R26, R17 ;  /* 0x0000001a12647223 */ /* 0x000fe20000000011 */
[C---:B------:R-:W-:Y:S01]  /*4490*/  FFMA R99, R19.reuse, R43, R16 ;  /* 0x0000002b13637223 */ /* 0x040fe20000000010 */
[C---:B--2---:R-:W-:Y:S01]  /*44a0*/  FFMA R88, R60.reuse, R32, R88 ;  /* 0x000000203c587223 */ /* 0x044fe20000000058 */
        /* <DEDUP_REMOVED lines=19> */
[----:B------:R-:W2:Y:S01]  /*45e0*/  LDS.128 R60, [R81+0x1160] ;  /* 0x00116000513c7984 */ /* 0x000ea20000000c00 */
[C---:B-1----:R-:W-:Y:S01]  /*45f0*/  FFMA R66, R20.reuse, R24, R66 ;  /* 0x0000001814427223 */ /* 0x042fe20000000042 */
        /* <DEDUP_REMOVED lines=43> */
[----:B------:R-:W-:Y:S01]  /*48b0*/  LDS.128 R72, [R81+0x70] ;  /* 0x0000700051487984 */ /* 0x000fe20000000c00 */
[----:B------:R-:W-:Y:S01]  /*48c0*/  FFMA R102, R58, R26, R57 ;  /* 0x0000001a3a667223 */ /* 0x000fe20000000039 */
[----:B------:R-:W-:Y:S01]  /*48d0*/  FFMA R50, R50, R34, R49 ;  /* 0x0000002232327223 */ /* 0x000fe20000000031 */
[-C--:B------:R-:W-:Y:S01]  /*48e0*/  FFMA R123, R51, R31.reuse, R56 ;  /* 0x0000001f337b7223 */ /* 0x080fe20000000038 */
[----:B------:R-:W1:Y:S01]  /*48f0*/  LDS.128 R16, [R80+0x70] ;  /* 0x0000700050107984 */ /* 0x000e620000000c00 */
[C---:B--2---:R-:W-:Y:S01]  /*4900*/  FFMA R56, R60.reuse, R32, R107 ;  /* 0x000000203c387223 */ /* 0x044fe2000000006b */
[C---:B------:R-:W-:Y:S01]  /*4910*/  FFMA R96, R59.reuse, R31, R96 ;  /* 0x0000001f3b607223 */ /* 0x040fe20000000060 */
[C---:B------:R-:W-:Y:S01]  /*4920*/  FFMA R98, R59.reuse, R35, R98 ;  /* 0x000000233b627223 */ /* 0x040fe20000000062 */
[----:B------:R-:W2:Y:S01]  /*4930*/  LDS.128 R20, [R80+0xf0] ;  /* 0x0000f00050147984 */ /* 0x000ea20000000c00 */
[C---:B------:R-:W-:Y:S01]  /*4940*/  FFMA R94, R59.reuse, R43, R94 ;  /* 0x0000002b3b5e7223 */ /* 0x040fe2000000005e */
[----:B------:R-:W-:Y:S01]  /*4950*/  FFMA R102, R59, R27, R102 ;  /* 0x0000001b3b667223 */ /* 0x000fe20000000066 */
[C---:B------:R-:W-:Y:S01]  /*4960*/  FFMA R125, R51.reuse, R35, R50 ;  /* 0x00000023337d7223 */ /* 0x040fe20000000032 */
[----:B------:R-:W3:Y:S01]  /*4970*/  LDS.128 R36, [R80+0x170] ;  /* 0x0001700050247984 */ /* 0x000ee20000000c00 */
[----:B------:R-:W-:Y:S01]  /*4980*/  FFMA R121, R51, R43, R48 ;  /* 0x0000002b33797223 */ /* 0x000fe20000000030 */
[----:B------:R-:W-:Y:S01]  /*4990*/  FFMA R49, R61, R33, R56 ;  /* 0x000000213d317223 */ /* 0x000fe20000000038 */
[C---:B------:R-:W-:Y:S01]  /*49a0*/  FFMA R50, R60.reuse, R28, R105 ;  /* 0x0000001c3c327223 */ /* 0x040fe20000000069 */
[----:B------:R-:W4:Y:S01]  /*49b0*/  LDS.128 R44, [R80+0x1f0] ;  /* 0x0001f000502c7984 */ /* 0x000f220000000c00 */
[C---:B------:R-:W-:Y:S01]  /*49c0*/  FFMA R48, R60.reuse, R40, R103 ;  /* 0x000000283c307223 */ /* 0x040fe20000000067 */
[----:B------:R-:W-:Y:S01]  /*49d0*/  FFMA R66, R51, R27, R66 ;  /* 0x0000001b33427223 */ /* 0x000fe20000000042 */
[C---:B------:R-:W-:Y:S01]  /*49e0*/  FFMA R51, R61.reuse, R29, R50 ;  /* 0x0000001d3d337223 */ /* 0x040fe20000000032 */
[----:B------:R-:W5:Y:S01]  /*49f0*/  LDS.128 R56, [R81+0xf0] ;  /* 0x0000f00051387984 */ /* 0x000f620000000c00 */
[C---:B------:R-:W-:Y:S01]  /*4a00*/  FFMA R103, R61.reuse, R41, R48 ;  /* 0x000000293d677223 */ /* 0x040fe20000000030 */
[----:B------:R-:W-:Y:S01]  /*4a10*/  FFMA R60, R60, R24, R111 ;  /* 0x000000183c3c7223 */ /* 0x000fe2000000006f */
        /* <DEDUP_REMOVED lines=21> */
[C---:B-1----:R-:W-:Y:S01]  /*4b70*/  FFMA R96, R72.reuse, R16, R96 ;  /* 0x0000001048607223 */ /* 0x042fe20000000060 */
[C---:B------:R-:W-:Y:S01]  /*4b80*/  FFMA R53, R55.reuse, R35, R34 ;  /* 0x0000002337357223 */ /* 0x040fe20000000022 */
[----:B------:R-:W-:Y:S01]  /*4b90*/  FFMA R67, R55, R43, R42 ;  /* 0x0000002b37437223 */ /* 0x000fe2000000002a */
[----:B------:R-:W-:Y:S01]  /*4ba0*/  FFMA R111, R63, R27, R62 ;  /* 0x0000001b3f6f7223 */ /* 0x000fe2000000003e */
[C---:B--2---:R-:W-:Y:S01]  /*4bb0*/  FFMA R98, R72.reuse, R20, R98 ;  /* 0x0000001448627223 */ /* 0x044fe20000000062 */
[----:B------:R-:W-:Y:S01]  /*4bc0*/  FFMA R31, R73, R17, R96 ;  /* 0x00000011491f7223 */ /* 0x000fe20000000060 */
[----:B------:R-:W-:Y:S01]  /*4bd0*/  FFMA R55, R55, R27, R26 ;  /* 0x0000001b37377223 */ /* 0x000fe2000000001a */
[----:B------:R-:W-:Y:S01]  /*4be0*/  FFMA R107, R63, R35, R60 ;  /* 0x000000233f6b7223 */ /* 0x000fe2000000003c */
[----:B---3--:R-:W-:Y:S01]  /*4bf0*/  FFMA R94, R72, R36, R94 ;  /* 0x00000024485e7223 */ /* 0x008fe2000000005e */
[C---:B------:R-:W-:Y:S01]  /*4c00*/  FFMA R29, R73.reuse, R21, R98 ;  /* 0x00000015491d7223 */ /* 0x040fe20000000062 */
[----:B------:R-:W1:Y:S01]  /*4c10*/  LDS.128 R24, [R81+0x1f0] ;  /* 0x0001f00051187984 */ /* 0x000e620000000c00 */
[----:B------:R-:W-:Y:S01]  /*4c20*/  IADD3 R70, P4, R4, UR4, RZ ;  /* 0x0000000404467c10 */ /* 0x000fe2000ff9e0ff */
[----:B----4-:R-:W-:Y:S01]  /*4c30*/  FFMA R102, R72, R44, R102 ;  /* 0x0000002c48667223 */ /* 0x010fe20000000066 */
[C---:B------:R-:W-:Y:S01]  /*4c40*/  FFMA R33, R73.reuse, R37, R94 ;  /* 0x0000002549217223 */ /* 0x040fe2000000005e */
[C---:B------:R-:W-:Y:S01]  /*4c50*/  FFMA R72, R74.reuse, R18, R31 ;  /* 0x000000124a487223 */ /* 0x040fe2000000001f */
[C---:B------:R-:W-:Y:S01]  /*4c60*/  FFMA R32, R74.reuse, R22, R29 ;  /* 0x000000164a207223 */ /* 0x040fe2000000001d */
[----:B------:R-:W-:Y:S01]  /*4c70*/  FFMA R73, R73, R45, R102 ;  /* 0x0000002d49497223 */ /* 0x000fe20000000066 */
[----:B------:R-:W-:Y:S01]  /*4c80*/  FFMA R30, R74, R38, R33 ;  /* 0x000000264a1e7223 */ /* 0x000fe20000000021 */
[C---:B------:R-:W-:Y:S01]  /*4c90*/  FFMA R72, R75.reuse, R19, R72 ;  /* 0x000000134b487223 */ /* 0x040fe20000000048 */
[----:B-----5:R-:W-:Y:S01]  /*4ca0*/  FFMA R92, R56, R20, R92 ;  /* 0x00000014385c7223 */ /* 0x020fe2000000005c */
        /* <DEDUP_REMOVED lines=68> */
[C---:B---3--:R-:W-:Y:S01]  /*50f0*/  FFMA R66, R28.reuse, R44, R66 ;  /* 0x0000002c1c427223 */ /* 0x048fe20000000042 */
        /* <DEDUP_REMOVED lines=8> */
[----:B------:R-:W-:Y:S01]  /*5180*/  IADD3 R94, P2, R3, UR4, RZ ;  /* 0x00000004035e7c10 */ /* 0x000fe2000ff5e0ff */
[----:B------:R-:W1:Y:S01]  /*5190*/  LDS.128 R60, [R81+0x1170] ;  /* 0x00117000513c7984 */ /* 0x000e620000000c00 */
[C---:B------:R-:W-:Y:S01]  /*51a0*/  FFMA R54, R30.reuse, R38, R43 ;  /* 0x000000261e367223 */ /* 0x040fe2000000002b */
[----:B------:R-:W-:Y:S01]  /*51b0*/  FFMA R64, R30, R18, R41 ;  /* 0x000000121e407223 */ /* 0x000fe20000000029 */
[----:B------:R-:W-:Y:S01]  /*51c0*/  IADD3 R92, P3, R2, UR4, RZ ;  /* 0x00000004025c7c10 */ /* 0x000fe2000ff7e0ff */
[----:B------:R-:W2:Y:S01]  /*51d0*/  LDS.128 R40, [R81+0x11f0] ;  /* 0x0011f00051287984 */ /* 0x000ea20000000c00 */
[----:B------:R-:W-:Y:S01]  /*51e0*/  FFMA R29, R29, R21, R28 ;  /* 0x000000151d1d7223 */ /* 0x000fe2000000001c */
[----:B------:R-:W-:-:S02]  /*51f0*/  IADD3.X R95, R6, UR5, RZ, P2, !PT ;  /* 0x00000005065f7c10 */ /* 0x000fc400097fe4ff */
[----:B------:R-:W-:Y:S06]  /*5200*/  BAR.SYNC 0x0 ;  /* 0x0000000000007b1d */ /* 0x000fec0000000000 */
[----:B------:R-:W-:Y:S01]  /*5210*/  IADD3 R28, P2, R8, UR4, RZ ;  /* 0x00000004081c7c10 */ /* 0x000fe2000ff5e0ff */
[----:B------:R-:W-:Y:S01]  /*5220*/  FFMA R30, R30, R22, R29 ;  /* 0x000000161e1e7223 */ /* 0x000fe2000000001d */
[----:B------:R-:W-:Y:S01]  /*5230*/  IADD3.X R93, R5, UR5, RZ, P3, !PT ;  /* 0x00000005055d7c10 */ /* 0x000fe20009ffe4ff */
[----:B------:R-:W-:Y:S01]  /*5240*/  @!PT LDS RZ, [RZ] ;  /* 0x00000000fffff984 */ /* 0x000fe20000000800 */
[----:B------:R-:W-:Y:S01]  /*5250*/  @!PT LDS RZ, [RZ] ;  /* 0x00000000fffff984 */ /* 0x000fe20000000800 */
[----:B------:R-:W-:Y:S01]  /*5260*/  @!PT LDS RZ, [RZ] ;  /* 0x00000000fffff984 */ /* 0x000fe20000000800 */
[----:B------:R3:W-:Y:S01]  /*5270*/  LDGSTS.E.BYPASS.128 [R86], [R94.64], P1 ;  /* 0x000000005e567fae */ /* 0x0007e20008901c46 */
[----:B------:R-:W-:-:S02]  /*5280*/  IADD3 R68, P3, R10, UR4, RZ ;  /* 0x000000040a447c10 */ /* 0x000fc4000ff7e0ff */
[----:B------:R-:W-:Y:S01]  /*5290*/  IADD3.X R29, R9, UR5, RZ, P2, !PT ;  /* 0x00000005091d7c10 */ /* 0x000fe200097fe4ff */
[----:B------:R4:W-:Y:S01]  /*52a0*/  LDGSTS.E.BYPASS.128 [R85], [R92.64], P1 ;  /* 0x000000005c557fae */ /* 0x0009e20008901c46 */
[----:B------:R-:W-:Y:S02]  /*52b0*/  IADD3.X R71, R7, UR5, RZ, P4, !PT ;  /* 0x0000000507477c10 */ /* 0x000fe4000a7fe4ff */
[----:B------:R-:W-:Y:S02]  /*52c0*/  IADD3 R88, P2, R11, UR4, RZ ;  /* 0x000000040b587c10 */ /* 0x000fe4000ff5e0ff */
[----:B------:R-:W-:Y:S01]  /*52d0*/  IADD3 R90, P4, R13, UR4, RZ ;  /* 0x000000040d5a7c10 */ /* 0x000fe2000ff9e0ff */
[----:B------:R5:W-:Y:S01]  /*52e0*/  LDGSTS.E.BYPASS.128 [R84], [R70.64], P1 ;  /* 0x0000000046547fae */ /* 0x000be20008901c46 */
[----:B------:R-:W-:Y:S02]  /*52f0*/  IADD3.X R69, R12, UR5, RZ, P3, !PT ;  /* 0x000000050c457c10 */ /* 0x000fe40009ffe4ff */
[----:B---3--:R-:W-:Y:S01]  /*5300*/  IADD3 R94, P3, R14, UR4, RZ ;  /* 0x000000040e5e7c10 */ /* 0x008fe2000ff7e0ff */
[----:B------:R3:W-:Y:S01]  /*5310*/  LDGSTS.E.BYPASS.128 [R83], [R28.64], P1 ;  /* 0x000000001c537fae */ /* 0x0007e20008901c46 */
[----:B------:R-:W-:Y:S01]  /*5320*/  IADD3.X R89, R15, UR5, RZ, P2, !PT ;  /* 0x000000050f597c10 */ /* 0x000fe200097fe4ff */
[----:B------:R-:W-:Y:S01]  /*5330*/  UIADD3 UR4, UP0, UR4, 0x80, URZ ;  /* 0x0000008004047890 */ /* 0x000fe2000ff1e03f */
[----:B------:R-:W-:Y:S01]  /*5340*/  IADD3.X R91, R76, UR5, RZ, P4, !PT ;  /* 0x000000054c5b7c10 */ /* 0x000fe2000a7fe4ff */
[----:B------:R-:W0:Y:S01]  /*5350*/  LDGDEPBAR ;  /* 0x00000000000079af */ /* 0x000e220000000000 */
[----:B------:R-:W-:Y:S01]  /*5360*/  IADD3.X R95, R77, UR5, RZ, P3, !PT ;  /* 0x000000054d5f7c10 */ /* 0x000fe20009ffe4ff */
[----:B------:R-:W-:-:S02]  /*5370*/  UIADD3.X UR5, URZ, UR5, URZ, UP0, !UPT ;  /* 0x000000053f057290 */ /* 0x000fc400087fe43f */
[----:B------:R2:W-:Y:S04]  /*5380*/  LDGSTS.E.BYPASS.128 [R86+0x2000], [R68.64], P1 ;  /* 0x0200000044567fae */ /* 0x0005e80008901c46 */
[----:B------:R4:W-:Y:S01]  /*5390*/  LDGSTS.E.BYPASS.128 [R85+0x2000], [R88.64], P1 ;  /* 0x0200000058557fae */ /* 0x0009e20008901c46 */
[C---:B---3--:R-:W-:Y:S01]  /*53a0*/  FFMA R29, R31.reuse, R23, R30 ;  /* 0x000000171f1d7223 */ /* 0x048fe2000000001e */
[C---:B------:R-:W-:Y:S01]  /*53b0*/  FFMA R28, R31.reuse, R19, R64 ;  /* 0x000000131f1c7223 */ /* 0x040fe20000000040 */
[C---:B------:R-:W-:Y:S01]  /*53c0*/  FFMA R30, R31.reuse, R39, R54 ;  /* 0x000000271f1e7223 */ /* 0x040fe20000000036 */
[----:B------:R4:W-:Y:S01]  /*53d0*/  LDGSTS.E.BYPASS.128 [R84+0x2000], [R90.64], P1 ;  /* 0x020000005a547fae */ /* 0x0009e20008901c46 */
[----:B------:R-:W-:Y:S01]  /*53e0*/  FFMA R31, R31, R47, R52 ;  /* 0x0000002f1f1f7223 */ /* 0x000fe20000000034 */
[C---:B-1----:R-:W-:Y:S01]  /*53f0*/  FFMA R64, R60.reuse, R20, R107 ;  /* 0x000000143c407223 */ /* 0x042fe2000000006b */
[C---:B------:R-:W-:Y:S01]  /*5400*/  FFMA R54, R60.reuse, R16, R105 ;  /* 0x000000103c367223 */ /* 0x040fe20000000069 */
[----:B------:R4:W-:Y:S01]  /*5410*/  LDGSTS.E.BYPASS.128 [R83+0x2000], [R94.64], P1 ;  /* 0x020000005e537fae */ /* 0x0009e20008901c46 */
[C---:B------:R-:W-:Y:S01]  /*5420*/  FFMA R52, R60.reuse, R36, R103 ;  /* 0x000000243c347223 */ /* 0x040fe20000000067 */
[-C--:B------:R-:W-:Y:S01]  /*5430*/  FFMA R60, R60, R44.reuse, R111 ;  /* 0x0000002c3c3c7223 */ /* 0x080fe2000000006f */
[C---:B--2---:R-:W-:Y:S01]  /*5440*/  FFMA R44, R40.reuse, R44, R55 ;  /* 0x0000002c282c7223 */ /* 0x044fe20000000037 */
[----:B------:R-:W0:Y:S01]  /*5450*/  LDGDEPBAR ;  /* 0x00000000000079af */ /* 0x000e220000000000 */
[C---:B------:R-:W-:Y:S01]  /*5460*/  FFMA R20, R40.reuse, R20, R53 ;  /* 0x0000001428147223 */ /* 0x040fe20000000035 */
[C---:B------:R-:W-:Y:S01]  /*5470*/  FFMA R16, R40.reuse, R16, R65 ;  /* 0x0000001028107223 */ /* 0x040fe20000000041 */
[----:B------:R-:W-:Y:S01]  /*5480*/  FFMA R36, R40, R36, R67 ;  /* 0x0000002428247223 */ /* 0x000fe20000000043 */
[C---:B------:R-:W-:Y:S01]  /*5490*/  FFMA R69, R61.reuse, R21, R64 ;  /* 0x000000153d457223 */ /* 0x040fe20000000040 */
[C---:B-----5:R-:W-:Y:S01]  /*54a0*/  FFMA R71, R61.reuse, R17, R54 ;  /* 0x000000113d477223 */ /* 0x060fe20000000036 */
[C---:B------:R-:W-:Y:S01]  /*54b0*/  FFMA R87, R61.reuse, R37, R52 ;  /* 0x000000253d577223 */ /* 0x040fe20000000034 */
[-C--:B------:R-:W-:Y:S01]  /*54c0*/  FFMA R61, R61, R45.reuse, R60 ;  /* 0x0000002d3d3d7223 */ /* 0x080fe2000000003c */
[C---:B------:R-:W-:Y:S01]  /*54d0*/  FFMA R45, R41.reuse, R45, R44 ;  /* 0x0000002d292d7223 */ /* 0x040fe2000000002c */
[C---:B------:R-:W-:Y:S01]  /*54e0*/  FFMA R21, R41.reuse, R21, R20 ;  /* 0x0000001529157223 */ /* 0x040fe20000000014 */
[C---:B------:R-:W-:Y:S01]  /*54f0*/  FFMA R17, R41.reuse, R17, R16 ;  /* 0x0000001129117223 */ /* 0x040fe20000000010 */
[----:B------:R-:W-:Y:S01]  /*5500*/  FFMA R37, R41, R37, R36 ;  /* 0x0000002529257223 */ /* 0x000fe20000000024 */
[C---:B------:R-:W-:Y:S01]  /*5510*/  FFMA R64, R62.reuse, R22, R69 ;  /* 0x000000163e407223 */ /* 0x040fe20000000045 */
[C---:B------:R-:W-:Y:S01]  /*5520*/  FFMA R60, R62.reuse, R18, R71 ;  /* 0x000000123e3c7223 */ /* 0x040fe20000000047 */
        /* <DEDUP_REMOVED lines=10> */
[----:B------:R-:W-:-:S04]  /*55d0*/  DEPBAR.LE SB0, 0x0 ;  /* 0x000080000000791a */ /* 0x000fc80000000000 */
[C---:B------:R-:W-:Y:S01]  /*55e0*/  FFMA R45, R43.reuse, R23, R22 ;  /* 0x000000172b2d7223 */ /* 0x040fe20000000016 */
[C---:B------:R-:W-:Y:S01]  /*55f0*/  FFMA R44, R43.reuse, R19, R18 ;  /* 0x000000132b2c7223 */ /* 0x040fe20000000012 */
[C---:B------:R-:W-:Y:S01]  /*5600*/  FFMA R46, R43.reuse, R39, R38 ;  /* 0x000000272b2e7223 */ /* 0x040fe20000000026 */
[----:B------:R-:W-:Y:S01]  /*5610*/  FFMA R47, R43, R47, R16 ;  /* 0x0000002f2b2f7223 */ /* 0x000fe20000000010 */
[----:B------:R-:W-:Y:S06]  /*5620*/  BAR.SYNC 0x0 ;  /* 0x0000000000007b1d */ /* 0x000fec0000000000 */
[----:B----4-:R-:W-:Y:S01]  /*5630*/  @P0 CALL.REL.NOINC `(.L_x_0) ;  /* 0x0000001000000944 */ /* 0x010fe20003c00000 */
[----:B------:R-:W-:Y:S05]  /*5640*/  BRA `(.L_x_1) ;  /* 0xffffb76000007947 */ /* 0x000fea000383ffff */
.L_x_0:
[----:B------:R-:W1:Y:S01]  /*5650*/  S2R R2, SR_TID.X ;  /* 0x0000000000027919 */ /* 0x000e620000002100 */
[----:B------:R-:W-:-:S04]  /*5660*/  DEPBAR.LE SB0, 0x0 ;  /* 0x000080000000791a */ /* 0x000fc80000000000 */
[----:B-1----:R-:W-:Y:S02]  /*5670*/  SHF.R.U32.HI R67, RZ, 0x4, R2 ;  /* 0x00000004ff437819 */ /* 0x002fe40000011602 */
[----:B------:R-:W-:Y:S02]  /*5680*/  SHF.L.U32 R3, R2, 0x2, RZ ;  /* 0x0000000202037819 */ /* 0x000fe400000006ff */
[----:B------:R-:W-:Y:S02]  /*5690*/  SGXT.U32 R67, R67, 0x3 ;  /* 0x000000034343781a */ /* 0x000fe40000000000 */
[----:B------:R-:W-:Y:S02]  /*56a0*/  LOP3.LUT R4, R3, 0x3c, RZ, 0xc0, !PT ;  /* 0x0000003c03047812 */ /* 0x000fe400078ec0ff */
[----:B------:R-:W-:-:S03]  /*56b0*/  LOP3.LUT R3, R0, 0x3c, R3, 0xf8, !PT ;  /* 0x0000003c00037812 */ /* 0x000fc600078ef803 */
[----:B------:R-:W-:Y:S01]  /*56c0*/  IMAD R4, R67, 0x110, R4 ;  /* 0x0000011043047824 */ /* 0x000fe200078e0204 */
[----:B------:R-:W-:Y:S01]  /*56d0*/  ISETP.GE.AND P0, PT, R3, 0x80, PT ;  /* 0x000000800300780c */ /* 0x000fe20003f06270 */
[----:B------:R-:W-:Y:S06]  /*56e0*/  BAR.SYNC 0x0 ;  /* 0x0000000000007b1d */ /* 0x000fec0000000000 */
[----:B------:R-:W-:Y:S01]  /*56f0*/  SHF.L.U32 R0, R4, 0x2, RZ ;  /* 0x0000000204007819 */ /* 0x000fe200000006ff */
[----:B------:R1:W-:Y:S01]  /*5700*/  STS.128 [R4.X4+0x220], R48 ;  /* 0x0002203004007388 */ /* 0x0003e20000004c00 */
[----:B------:R-:W-:-:S03]  /*5710*/  ISETP.LT.AND P1, PT, R78, c[0x0][0x180], !P0 ;  /* 0x000060004e007a0c */ /* 0x000fc60004721270 */
[----:B------:R-:W-:Y:S01]  /*5720*/  IMAD R67, R67, -0x330, R0 ;  /* 0xfffffcd043437824 */ /* 0x000fe200078e0200 */
[----:B------:R-:W-:Y:S01]  /*5730*/  MOV R0, 0x4 ;  /* 0x0000000400007802 */ /* 0x000fe20000000f00 */
[----:B------:R-:W-:Y:S04]  /*5740*/  STS.128 [R4.X4], R72 ;  /* 0x0000004804007388 */ /* 0x000fe80000004c00 */
[----:B------:R-:W-:Y:S01]  /*5750*/  STS.128 [R4.X4+0x110], R56 ;  /* 0x0001103804007388 */ /* 0x000fe20000004c00 */
[----:B------:R-:W-:-:S03]  /*5760*/  IMAD.WIDE R64, R3, R0, c[0x0][0x160] ;  /* 0x0000580003407625 */ /* 0x000fc600078e0200 */
[----:B------:R-:W-:Y:S01]  /*5770*/  STS.128 [R4.X4+0x330], R24 ;  /* 0x0003301804007388 */ /* 0x000fe20000004c00 */
[----:B-1----:R-:W-:Y:S01]  /*5780*/  CS2R R48, SRZ ;  /* 0x0000000000307805 */ /* 0x002fe2000001ff00 */
[----:B------:R-:W-:Y:S02]  /*5790*/  CS2R R50, SRZ ;  /* 0x0000000000327805 */ /* 0x000fe4000001ff00 */
[----:B------:R-:W-:Y:S06]  /*57a0*/  BAR.SYNC 0x0 ;  /* 0x0000000000007b1d */ /* 0x000fec0000000000 */
[----:B------:R-:W1:Y:S04]  /*57b0*/  LDS.128 R52, [R67] ;  /* 0x0000000043347984 */ /* 0x000e680000000c00 */
[----:B------:R-:W2:Y:S04]  /*57c0*/  LDS.128 R16, [R67+0x880] ;  /* 0x0008800043107984 */ /* 0x000ea80000000c00 */
[----:B------:R-:W-:Y:S04]  /*57d0*/  LDS.128 R12, [R67+0x1100] ;  /* 0x00110000430c7984 */ /* 0x000fe80000000c00 */
[----:B------:R-:W3:Y:S04]  /*57e0*/  LDS.128 R8, [R67+0x1980] ;  /* 0x0019800043087984 */ /* 0x000ee80000000c00 */
[----:B------:R-:W-:Y:S06]  /*57f0*/  BAR.SYNC 0x0 ;  /* 0x0000000000007b1d */ /* 0x000fec0000000000 */
[----:B------:R-:W-:Y:S04]  /*5800*/  STS.128 [R4.X4], R32 ;  /* 0x0000002004007388 */ /* 0x000fe80000004c00 */
[----:B------:R-:W-:Y:S04]  /*5810*/  STS.128 [R4.X4+0x110], R28 ;  /* 0x0001101c04007388 */ /* 0x000fe80000004c00 */
[----:B------:R-:W-:Y:S04]  /*5820*/  STS.128 [R4.X4+0x220], R60 ;  /* 0x0002203c04007388 */ /* 0x000fe80000004c00 */
[----:B------:R-:W-:Y:S04]  /*5830*/  STS.128 [R4.X4+0x330], R44 ;  /* 0x0003302c04007388 */ /* 0x000fe80000004c00 */
[----:B------:R-:W-:Y:S06]  /*5840*/  BAR.SYNC 0x0 ;  /* 0x0000000000007b1d */ /* 0x000fec0000000000 */
[----:B------:R4:W1:Y:S01]  /*5850*/  @P1 LDG.E.EL.128 R48, [R64.64] ;  /* 0x0000000640301981 */ /* 0x000862000c2e1d00 */
[----:B------:R-:W-:-:S02]  /*5860*/  LOP3.LUT R2, R78, 0x8, RZ, 0xfc, !PT ;  /* 0x000000084e027812 */ /* 0x000fc400078efcff */
[C---:B------:R-:W-:Y:S02]  /*5870*/  LOP3.LUT R62, R78.reuse, 0x20, RZ, 0xfc, !PT ;  /* 0x000000204e3e7812 */ /* 0x040fe400078efcff */
[C---:B------:R-:W-:Y:S02]  /*5880*/  LOP3.LUT R66, R78.reuse, 0x28, RZ, 0xfc, !PT ;  /* 0x000000284e427812 */ /* 0x040fe400078efcff */
[C---:B------:R-:W-:Y:S01]  /*5890*/  LOP3.LUT R68, R78.reuse, 0x30, RZ, 0xfc, !PT ;  /* 0x000000304e447812 */ /* 0x040fe200078efcff */
[----:B------:R-:W-:Y:S01]  /*58a0*/  CS2R R36, SRZ ;  /* 0x0000000000247805 */ /* 0x000fe2000001ff00 */
[C---:B------:R-:W-:Y:S01]  /*58b0*/  LOP3.LUT R46, R78.reuse, 0x18, RZ, 0xfc, !PT ;  /* 0x000000184e2e7812 */ /* 0x040fe200078efcff */
[----:B------:R-:W-:Y:S01]  /*58c0*/  CS2R R38, SRZ ;  /* 0x0000000000267805 */ /* 0x000fe2000001ff00 */
[----:B------:R-:W-:Y:S01]  /*58d0*/  LOP3.LUT R44, R78, 0x10, RZ, 0xfc, !PT ;  /* 0x000000104e2c7812 */ /* 0x000fe200078efcff */
[----:B------:R-:W-:Y:S01]  /*58e0*/  CS2R R32, SRZ ;  /* 0x0000000000207805 */ /* 0x000fe2000001ff00 */
[----:B------:R-:W-:Y:S01]  /*58f0*/  ISETP.LT.AND P6, PT, R2, c[0x0][0x180], !P0 ;  /* 0x0000600002007a0c */ /* 0x000fe200047c1270 */
[----:B------:R-:W-:Y:S01]  /*5900*/  CS2R R34, SRZ ;  /* 0x0000000000227805 */ /* 0x000fe2000001ff00 */
[----:B------:R-:W-:Y:S01]  /*5910*/  ISETP.LT.AND P4, PT, R46, c[0x0][0x180], !P0 ;  /* 0x000060002e007a0c */ /* 0x000fe20004781270 */
[----:B------:R-:W-:Y:S01]  /*5920*/  CS2R R40, SRZ ;  /* 0x0000000000287805 */ /* 0x000fe2000001ff00 */
[----:B------:R-:W-:Y:S01]  /*5930*/  ISETP.LT.AND P5, PT, R44, c[0x0][0x180], !P0 ;  /* 0x000060002c007a0c */ /* 0x000fe200047a1270 */
[----:B------:R-:W-:Y:S01]  /*5940*/  CS2R R42, SRZ ;  /* 0x00000000002a7805 */ /* 0x000fe2000001ff00 */
[----:B------:R-:W-:Y:S01]  /*5950*/  ISETP.LT.AND P3, PT, R62, c[0x0][0x180], !P0 ;  /* 0x000060003e007a0c */ /* 0x000fe20004761270 */
[----:B------:R-:W-:Y:S01]  /*5960*/  CS2R R28, SRZ ;  /* 0x00000000001c7805 */ /* 0x000fe2000001ff00 */
[----:B------:R-:W-:Y:S01]  /*5970*/  P2R R4, PR, RZ, 0x2 ;  /* 0x00000002ff047803 */ /* 0x000fe20000000000 */
[----:B------:R-:W-:Y:S01]  /*5980*/  CS2R R30, SRZ ;  /* 0x00000000001e7805 */ /* 0x000fe2000001ff00 */
[----:B------:R-:W-:-:S02]  /*5990*/  ISETP.LT.AND P2, PT, R66, c[0x0][0x180], !P0 ;  /* 0x0000600042007a0c */ /* 0x000fc40004741270 */
[----:B------:R-:W-:Y:S01]  /*59a0*/  LOP3.LUT R70, R78, 0x38, RZ, 0xfc, !PT ;  /* 0x000000384e467812 */ /* 0x000fe200078efcff */
[----:B------:R-:W-:Y:S01]  /*59b0*/  CS2R R24, SRZ ;  /* 0x0000000000187805 */ /* 0x000fe2000001ff00 */
[----:B------:R-:W-:Y:S01]  /*59c0*/  ISETP.LT.AND P1, PT, R68, c[0x0][0x180], !P0 ;  /* 0x0000600044007a0c */ /* 0x000fe20004721270 */
[----:B------:R-:W-:Y:S01]  /*59d0*/  CS2R R26, SRZ ;  /* 0x00000000001a7805 */ /* 0x000fe2000001ff00 */
[----:B------:R-:W-:Y:S01]  /*59e0*/  CS2R R20, SRZ ;  /* 0x0000000000147805 */ /* 0x000fe2000001ff00 */
[----:B------:R-:W-:Y:S01]  /*59f0*/  CS2R R22, SRZ ;  /* 0x0000000000167805 */ /* 0x000fe2000001ff00 */
[----:B------:R4:W2:Y:S01]  /*5a00*/  @P6 LDG.E.EL.128 R36, [R64.64] ;  /* 0x0000000640246981 */ /* 0x0008a2000c2e1d00 */
[----:B------:R-:W-:-:S03]  /*5a10*/  ISETP.LT.AND P0, PT, R70, c[0x0][0x180], !P0 ;  /* 0x0000600046007a0c */ /* 0x000fc60004701270 */
[----:B------:R4:W3:Y:S04]  /*5a20*/  @P4 LDG.E.EL.128 R32, [R64.64] ;  /* 0x0000000640204981 */ /* 0x0008e8000c2e1d00 */
[----:B------:R4:W5:Y:S01]  /*5a30*/  @P5 LDG.E.EL.128 R40, [R64.64] ;  /* 0x0000000640285981 */ /* 0x000962000c2e1d00 */
[----:B------:R-:W-:-:S03]  /*5a40*/  P2R R45, PR, RZ, 0x40 ;  /* 0x00000040ff2d7803 */ /* 0x000fc60000000000 */
[----:B------:R4:W5:Y:S01]  /*5a50*/  @P3 LDG.E.EL.128 R28, [R64.64] ;  /* 0x00000006401c3981 */ /* 0x000962000c2e1d00 */
[----:B------:R-:W-:-:S03]  /*5a60*/  ISETP.NE.AND P6, PT, R4, RZ, PT ;  /* 0x000000ff0400720c */ /* 0x000fc60003fc5270 */
[----:B------:R4:W5:Y:S01]  /*5a70*/  @P2 LDG.E.EL.128 R24, [R64.64] ;  /* 0x0000000640182981 */ /* 0x000962000c2e1d00 */
[----:B------:R-:W-:Y:S01]  /*5a80*/  CS2R R4, SRZ ;  /* 0x0000000000047805 */ /* 0x000fe2000001ff00 */
[----:B------:R-:W-:Y:S02]  /*5a90*/  CS2R R6, SRZ ;  /* 0x0000000000067805 */ /* 0x000fe4000001ff00 */
[----:B------:R4:W5:Y:S04]  /*5aa0*/  @P1 LDG.E.EL.128 R20, [R64.64] ;  /* 0x0000000640141981 */ /* 0x000968000c2e1d00 */
[----:B------:R4:W5:Y:S01]  /*5ab0*/  @P0 LDG.E.EL.128 R4, [R64.64] ;  /* 0x0000000640040981 */ /* 0x000962000c2e1d00 */
[----:B------:R-:W-:-:S03]  /*5ac0*/  LEA R61, R78, R3, 0x7 ;  /* 0x000000034e3d7211 */ /* 0x000fc600078e38ff */
[----:B------:R-:W1:Y:S02]  /*5ad0*/  LDS.128 R56, [R67] ;  /* 0x0000000043387984 */ /* 0x000e640000000c00 */
[----:B------:R-:W-:Y:S01]  /*5ae0*/  IMAD.WIDE R60, R61, R0, c[0x0][0x178] ;  /* 0x00005e003d3c7625 */ /* 0x000fe200078e0200 */
[-C--:B------:R-:W-:Y:S02]  /*5af0*/  LEA R69, R46, R3.reuse, 0x7 ;  /* 0x000000032e457211 */ /* 0x080fe400078e38ff */
[-C--:B----4-:R-:W-:Y:S02]  /*5b00*/  LEA R65, R44, R3.reuse, 0x7 ;  /* 0x000000032c417211 */ /* 0x090fe400078e38ff */
[-C--:B------:R-:W-:Y:S02]  /*5b10*/  LEA R63, R2, R3.reuse, 0x7 ;  /* 0x00000003023f7211 */ /* 0x080fe400078e38ff */
[-C--:B------:R-:W-:Y:S02]  /*5b20*/  LEA R71, R62, R3.reuse, 0x7 ;  /* 0x000000033e477211 */ /* 0x080fe400078e38ff */
[----:B------:R-:W-:-:S02]  /*5b30*/  LEA R73, R66, R3, 0x7 ;  /* 0x0000000342497211 */ /* 0x000fc400078e38ff */
[----:B------:R-:W-:Y:S01]  /*5b40*/  LEA R75, R68, R3, 0x7 ;  /* 0x00000003444b7211 */ /* 0x000fe200078e38ff */
[----:B-1----:R-:W-:Y:S01]  /*5b50*/  FADD R76, R52, R48 ;  /* 0x00000030344c7221 */ /* 0x002fe20000000000 */
[----:B------:R-:W-:Y:S01]  /*5b60*/  FADD R77, R53, R49 ;  /* 0x00000031354d7221 */ /* 0x000fe20000000000 */
[----:B------:R-:W-:Y:S01]  /*5b70*/  FADD R78, R54, R50 ;  /* 0x00000032364e7221 */ /* 0x000fe20000000000 */
[----:B------:R-:W-:Y:S02]  /*5b80*/  FADD R79, R55, R51 ;  /* 0x00000033374f7221 */ /* 0x000fe40000000000 */
[----:B------:R-:W1:Y:S04]  /*5b90*/  LDS.128 R52, [R67+0x880] ;  /* 0x0008800043347984 */ /* 0x000e680000000c00 */
[----:B------:R-:W4:Y:S04]  /*5ba0*/  LDS.128 R48, [R67+0x1100] ;  /* 0x0011000043307984 */ /* 0x000f280000000c00 */
[----:B------:R2:W-:Y:S01]  /*5bb0*/  @P6 STG.E.128 [R60.64], R76 ;  /* 0x0000004c3c006986 */ /* 0x0005e2000c101d06 */
[----:B------:R-:W-:-:S03]  /*5bc0*/  ISETP.NE.AND P6, PT, R45, RZ, PT ;  /* 0x000000ff2d00720c */ /* 0x000fc60003fc5270 */
[----:B------:R-:W4:Y:S01]  /*5bd0*/  LDS.128 R44, [R67+0x1980] ;  /* 0x00198000432c7984 */ /* 0x000f220000000c00 */
[----:B--2---:R-:W-:Y:S01]  /*5be0*/  LEA R61, R70, R3, 0x7 ;  /* 0x00000003463d7211 */ /* 0x004fe200078e38ff */
[----:B------:R-:W-:Y:S01]  /*5bf0*/  FADD R36, R16, R36 ;  /* 0x0000002410247221 */ /* 0x000fe20000000000 */
[----:B------:R-:W-:Y:S01]  /*5c00*/  FADD R37, R17, R37 ;  /* 0x0000002511257221 */ /* 0x000fe20000000000 */
[----:B------:R-:W-:Y:S01]  /*5c10*/  FADD R38, R18, R38 ;  /* 0x0000002612267221 */ /* 0x000fe20000000000 */
[----:B------:R-:W-:Y:S01]  /*5c20*/  FADD R39, R19, R39 ;  /* 0x0000002713277221 */ /* 0x000fe20000000000 */
[----:B---3--:R-:W-:Y:S01]  /*5c30*/  FADD R32, R8, R32 ;  /* 0x0000002008207221 */ /* 0x008fe20000000000 */
[----:B------:R-:W-:Y:S01]  /*5c40*/  FADD R33, R9, R33 ;  /* 0x0000002109217221 */ /* 0x000fe20000000000 */
[-C--:B------:R-:W-:Y:S01]  /*5c50*/  IMAD.WIDE R2, R63, R0.reuse, c[0x0][0x178] ;  /* 0x00005e003f027625 */ /* 0x080fe200078e0200 */
[----:B-----5:R-:W-:Y:S01]  /*5c60*/  FADD R40, R12, R40 ;  /* 0x000000280c287221 */ /* 0x020fe20000000000 */
[----:B------:R-:W-:Y:S01]  /*5c70*/  FADD R41, R13, R41 ;  /* 0x000000290d297221 */ /* 0x000fe20000000000 */
[----:B------:R-:W-:Y:S01]  /*5c80*/  FADD R42, R14, R42 ;  /* 0x0000002a0e2a7221 */ /* 0x000fe20000000000 */
[----:B------:R-:W-:Y:S01]  /*5c90*/  FADD R43, R15, R43 ;  /* 0x0000002b0f2b7221 */ /* 0x000fe20000000000 */
[----:B------:R-:W-:Y:S01]  /*5ca0*/  FADD R34, R10, R34 ;  /* 0x000000220a227221 */ /* 0x000fe20000000000 */
[----:B------:R-:W-:Y:S01]  /*5cb0*/  FADD R35, R11, R35 ;  /* 0x000000230b237221 */ /* 0x000fe20000000000 */
[-C--:B------:R-:W-:Y:S01]  /*5cc0*/  IMAD.WIDE R8, R65, R0.reuse, c[0x0][0x178] ;  /* 0x00005e0041087625 */ /* 0x080fe200078e0200 */
[----:B------:R-:W-:Y:S01]  /*5cd0*/  FADD R28, R56, R28 ;  /* 0x0000001c381c7221 */ /* 0x000fe20000000000 */
[----:B------:R-:W-:Y:S01]  /*5ce0*/  FADD R29, R57, R29 ;  /* 0x0000001d391d7221 */ /* 0x000fe20000000000 */
[----:B------:R-:W-:Y:S01]  /*5cf0*/  FADD R30, R58, R30 ;  /* 0x0000001e3a1e7221 */ /* 0x000fe20000000000 */
[-C--:B------:R-:W-:Y:S01]  /*5d00*/  IMAD.WIDE R10, R69, R0.reuse, c[0x0][0x178] ;  /* 0x00005e00450a7625 */ /* 0x080fe200078e0200 */
[----:B------:R-:W-:Y:S01]  /*5d10*/  FADD R31, R59, R31 ;  /* 0x0000001f3b1f7221 */ /* 0x000fe20000000000 */
[----:B-1----:R-:W-:Y:S01]  /*5d20*/  FADD R24, R52, R24 ;  /* 0x0000001834187221 */ /* 0x002fe20000000000 */
[----:B------:R-:W-:Y:S01]  /*5d30*/  FADD R25, R53, R25 ;  /* 0x0000001935197221 */ /* 0x000fe20000000000 */
[-C--:B------:R-:W-:Y:S01]  /*5d40*/  IMAD.WIDE R12, R71, R0.reuse, c[0x0][0x178] ;  /* 0x00005e00470c7625 */ /* 0x080fe200078e0200 */
[----:B------:R-:W-:Y:S01]  /*5d50*/  FADD R26, R54, R26 ;  /* 0x0000001a361a7221 */ /* 0x000fe20000000000 */
[----:B------:R-:W-:Y:S01]  /*5d60*/  FADD R27, R55, R27 ;  /* 0x0000001b371b7221 */ /* 0x000fe20000000000 */
[----:B----4-:R-:W-:Y:S01]  /*5d70*/  FADD R20, R48, R20 ;  /* 0x0000001430147221 */ /* 0x010fe20000000000 */
[-C--:B------:R-:W-:Y:S01]  /*5d80*/  IMAD.WIDE R14, R73, R0.reuse, c[0x0][0x178] ;  /* 0x00005e00490e7625 */ /* 0x080fe200078e0200 */
[----:B------:R-:W-:Y:S01]  /*5d90*/  FADD R21, R49, R21 ;  /* 0x0000001531157221 */ /* 0x000fe20000000000 */
[----:B------:R-:W-:Y:S01]  /*5da0*/  FADD R22, R50, R22 ;  /* 0x0000001632167221 */ /* 0x000fe20000000000 */
[----:B------:R-:W-:Y:S01]  /*5db0*/  FADD R23, R51, R23 ;  /* 0x0000001733177221 */ /* 0x000fe20000000000 */
[----:B------:R1:W-:Y:S01]  /*5dc0*/  @P6 STG.E.128 [R2.64], R36 ;  /* 0x0000002402006986 */ /* 0x0003e2000c101d06 */
[----:B------:R-:W-:-:S03]  /*5dd0*/  IMAD.WIDE R16, R75, R0, c[0x0][0x178] ;  /* 0x00005e004b107625 */ /* 0x000fc600078e0200 */
[----:B------:R2:W-:Y:S04]  /*5de0*/  @P5 STG.E.128 [R8.64], R40 ;  /* 0x0000002808005986 */ /* 0x0005e8000c101d06 */
[----:B------:R2:W-:Y:S04]  /*5df0*/  @P4 STG.E.128 [R10.64], R32 ;  /* 0x000000200a004986 */ /* 0x0005e8000c101d06 */
[----:B------:R2:W-:Y:S04]  /*5e00*/  @P3 STG.E.128 [R12.64], R28 ;  /* 0x0000001c0c003986 */ /* 0x0005e8000c101d06 */
[----:B------:R2:W-:Y:S01]  /*5e10*/  @P2 STG.E.128 [R14.64], R24 ;  /* 0x000000180e002986 */ /* 0x0005e2000c101d06 */
[----:B------:R-:W-:-:S03]  /*5e20*/  FADD R4, R44, R4 ;  /* 0x000000042c047221 */ /* 0x000fc60000000000 */
[----:B------:R2:W-:Y:S01]  /*5e30*/  @P1 STG.E.128 [R16.64], R20 ;  /* 0x0000001410001986 */ /* 0x0005e2000c101d06 */
[----:B------:R-:W-:Y:S01]  /*5e40*/  FADD R5, R45, R5 ;  /* 0x000000052d057221 */ /* 0x000fe20000000000 */
[----:B------:R-:W-:Y:S01]  /*5e50*/  FADD R6, R46, R6 ;  /* 0x000000062e067221 */ /* 0x000fe20000000000 */
[----:B------:R-:W-:Y:S01]  /*5e60*/  FADD R7, R47, R7 ;  /* 0x000000072f077221 */ /* 0x000fe20000000000 */
[----:B-1----:R-:W-:Y:S01]  /*5e70*/  IMAD.WIDE R2, R61, R0, c[0x0][0x178] ;  /* 0x00005e003d027625 */ /* 0x002fe200078e0200 */
[----:B------:R-:W-:Y:S06]  /*5e80*/  @!P0 EXIT ;  /* 0x000000000000894d */ /* 0x000fec0003800000 */
[----:B------:R-:W-:Y:S01]  /*5e90*/  STG.E.128 [R2.64], R4 ;  /* 0x0000000402007986 */ /* 0x000fe2000c101d06 */
[----:B------:R-:W-:Y:S05]  /*5ea0*/  EXIT ;  /* 0x000000000000794d */ /* 0x000fea0003800000 */
.L_x_2:
[----:B------:R-:W-:-:S00]  /*5eb0*/  BRA `(.L_x_2) ;  /* 0xfffffff000007947 */ /* 0x000fc0000383ffff */
[----:B------:R-:W-:-:S00]  /*5ec0*/  NOP ;  /* 0x0000000000007918 */ /* 0x000fc00000000000 */
        /* <DEDUP_REMOVED lines=11> */
.L_x_3:


//--------------------- .nv.shared.triton_mm      --------------------------
	.section	.nv.shared.triton_mm,"aw",@nobits
	.align	16
